//
// Generated by NVIDIA NVVM Compiler
//
// Compiler Build ID: CL-36424714
// Cuda compilation tools, release 13.0, V13.0.88
// Based on NVVM 20.0.0
//

.version 9.0
.target sm_100
.address_size 64

	// .globl	_Z23naive_attention_forwardPKfS0_Pfiiii
// _ZZ23naive_attention_forwardPKfS0_PfiiiiE10tile_query has been demoted
// _ZZ23naive_attention_forwardPKfS0_PfiiiiE8tile_key has been demoted
// _ZZ24softmax_attention_kernelPfiiiE9warp_maxs has been demoted
// _ZZ24softmax_attention_kernelPfiiiE9warp_sums has been demoted
// _ZZ24softmax_attention_kernelPfiiiE10shared_max has been demoted
// _ZZ24softmax_attention_kernelPfiiiE10shared_sum has been demoted
// _ZZ22attention_value_matmulPKfS0_PfiiiiE9tile_attn has been demoted
// _ZZ22attention_value_matmulPKfS0_PfiiiiE10tile_value has been demoted

.visible .entry _Z23naive_attention_forwardPKfS0_Pfiiii(
	.param .u64 .ptr .align 1 _Z23naive_attention_forwardPKfS0_Pfiiii_param_0,
	.param .u64 .ptr .align 1 _Z23naive_attention_forwardPKfS0_Pfiiii_param_1,
	.param .u64 .ptr .align 1 _Z23naive_attention_forwardPKfS0_Pfiiii_param_2,
	.param .u32 _Z23naive_attention_forwardPKfS0_Pfiiii_param_3,
	.param .u32 _Z23naive_attention_forwardPKfS0_Pfiiii_param_4,
	.param .u32 _Z23naive_attention_forwardPKfS0_Pfiiii_param_5,
	.param .u32 _Z23naive_attention_forwardPKfS0_Pfiiii_param_6
)
{
	.reg .pred 	%p<10>;
	.reg .b32 	%r<47>;
	.reg .b32 	%f<111>;
	.reg .b64 	%rd<13>;
	// demoted variable
	.shared .align 4 .b8 _ZZ23naive_attention_forwardPKfS0_PfiiiiE10tile_query[4096];
	// demoted variable
	.shared .align 4 .b8 _ZZ23naive_attention_forwardPKfS0_PfiiiiE8tile_key[4096];
	ld.param.u64 	%rd5, [_Z23naive_attention_forwardPKfS0_Pfiiii_param_0];
	ld.param.u64 	%rd6, [_Z23naive_attention_forwardPKfS0_Pfiiii_param_1];
	ld.param.u64 	%rd7, [_Z23naive_attention_forwardPKfS0_Pfiiii_param_2];
	ld.param.u32 	%r23, [_Z23naive_attention_forwardPKfS0_Pfiiii_param_5];
	ld.param.u32 	%r24, [_Z23naive_attention_forwardPKfS0_Pfiiii_param_6];
	mov.u32 	%r42, %tid.x;
	mov.u32 	%r44, %tid.y;
	mov.u32 	%r25, %ctaid.y;
	mov.u32 	%r26, %ctaid.x;
	mov.u32 	%r27, %ctaid.z;
	shl.b32 	%r28, %r25, 5;
	add.s32 	%r3, %r28, %r44;
	shl.b32 	%r29, %r26, 5;
	add.s32 	%r4, %r29, %r42;
	mul.lo.s32 	%r5, %r23, %r27;
	setp.lt.s32 	%p1, %r24, 1;
	mov.f32 	%f110, 0f00000000;
	@%p1 bra 	$L__BB0_7;
	mul.lo.s32 	%r30, %r5, %r24;
	add.s32 	%r31, %r24, 31;
	shr.u32 	%r32, %r31, 5;
	shl.b32 	%r33, %r44, 7;
	mov.u32 	%r34, _ZZ23naive_attention_forwardPKfS0_PfiiiiE10tile_query;
	add.s32 	%r6, %r34, %r33;
	shl.b32 	%r35, %r42, 2;
	add.s32 	%r7, %r6, %r35;
	mad.lo.s32 	%r36, %r24, %r3, %r30;
	mov.u32 	%r37, _ZZ23naive_attention_forwardPKfS0_PfiiiiE8tile_key;
	add.s32 	%r9, %r37, %r35;
	add.s32 	%r8, %r9, %r33;
	mad.lo.s32 	%r38, %r24, %r4, %r30;
	neg.s32 	%r46, %r32;
	add.s32 	%r45, %r44, %r38;
	add.s32 	%r43, %r42, %r36;
	cvta.to.global.u64 	%rd1, %rd5;
	cvta.to.global.u64 	%rd2, %rd6;
	mov.f32 	%f110, 0f00000000;
$L__BB0_2:
	setp.ge.s32 	%p2, %r3, %r23;
	mul.wide.s32 	%rd8, %r45, 4;
	add.s64 	%rd3, %rd2, %rd8;
	mul.wide.s32 	%rd9, %r43, 4;
	add.s64 	%rd4, %rd1, %rd9;
	setp.ge.s32 	%p3, %r42, %r24;
	mov.f32 	%f108, 0f00000000;
	or.pred  	%p4, %p2, %p3;
	@%p4 bra 	$L__BB0_4;
	ld.global.nc.f32 	%f108, [%rd4];
$L__BB0_4:
	setp.ge.s32 	%p5, %r4, %r23;
	st.shared.f32 	[%r7], %f108;
	setp.ge.s32 	%p6, %r44, %r24;
	mov.f32 	%f109, 0f00000000;
	or.pred  	%p7, %p5, %p6;
	@%p7 bra 	$L__BB0_6;
	ld.global.nc.f32 	%f109, [%rd3];
$L__BB0_6:
	st.shared.f32 	[%r8], %f109;
	bar.sync 	0;
	ld.shared.f32 	%f12, [%r6];
	ld.shared.f32 	%f13, [%r9];
	fma.rn.f32 	%f14, %f12, %f13, %f110;
	ld.shared.f32 	%f15, [%r6+4];
	ld.shared.f32 	%f16, [%r9+128];
	fma.rn.f32 	%f17, %f15, %f16, %f14;
	ld.shared.f32 	%f18, [%r6+8];
	ld.shared.f32 	%f19, [%r9+256];
	fma.rn.f32 	%f20, %f18, %f19, %f17;
	ld.shared.f32 	%f21, [%r6+12];
	ld.shared.f32 	%f22, [%r9+384];
	fma.rn.f32 	%f23, %f21, %f22, %f20;
	ld.shared.f32 	%f24, [%r6+16];
	ld.shared.f32 	%f25, [%r9+512];
	fma.rn.f32 	%f26, %f24, %f25, %f23;
	ld.shared.f32 	%f27, [%r6+20];
	ld.shared.f32 	%f28, [%r9+640];
	fma.rn.f32 	%f29, %f27, %f28, %f26;
	ld.shared.f32 	%f30, [%r6+24];
	ld.shared.f32 	%f31, [%r9+768];
	fma.rn.f32 	%f32, %f30, %f31, %f29;
	ld.shared.f32 	%f33, [%r6+28];
	ld.shared.f32 	%f34, [%r9+896];
	fma.rn.f32 	%f35, %f33, %f34, %f32;
	ld.shared.f32 	%f36, [%r6+32];
	ld.shared.f32 	%f37, [%r9+1024];
	fma.rn.f32 	%f38, %f36, %f37, %f35;
	ld.shared.f32 	%f39, [%r6+36];
	ld.shared.f32 	%f40, [%r9+1152];
	fma.rn.f32 	%f41, %f39, %f40, %f38;
	ld.shared.f32 	%f42, [%r6+40];
	ld.shared.f32 	%f43, [%r9+1280];
	fma.rn.f32 	%f44, %f42, %f43, %f41;
	ld.shared.f32 	%f45, [%r6+44];
	ld.shared.f32 	%f46, [%r9+1408];
	fma.rn.f32 	%f47, %f45, %f46, %f44;
	ld.shared.f32 	%f48, [%r6+48];
	ld.shared.f32 	%f49, [%r9+1536];
	fma.rn.f32 	%f50, %f48, %f49, %f47;
	ld.shared.f32 	%f51, [%r6+52];
	ld.shared.f32 	%f52, [%r9+1664];
	fma.rn.f32 	%f53, %f51, %f52, %f50;
	ld.shared.f32 	%f54, [%r6+56];
	ld.shared.f32 	%f55, [%r9+1792];
	fma.rn.f32 	%f56, %f54, %f55, %f53;
	ld.shared.f32 	%f57, [%r6+60];
	ld.shared.f32 	%f58, [%r9+1920];
	fma.rn.f32 	%f59, %f57, %f58, %f56;
	ld.shared.f32 	%f60, [%r6+64];
	ld.shared.f32 	%f61, [%r9+2048];
	fma.rn.f32 	%f62, %f60, %f61, %f59;
	ld.shared.f32 	%f63, [%r6+68];
	ld.shared.f32 	%f64, [%r9+2176];
	fma.rn.f32 	%f65, %f63, %f64, %f62;
	ld.shared.f32 	%f66, [%r6+72];
	ld.shared.f32 	%f67, [%r9+2304];
	fma.rn.f32 	%f68, %f66, %f67, %f65;
	ld.shared.f32 	%f69, [%r6+76];
	ld.shared.f32 	%f70, [%r9+2432];
	fma.rn.f32 	%f71, %f69, %f70, %f68;
	ld.shared.f32 	%f72, [%r6+80];
	ld.shared.f32 	%f73, [%r9+2560];
	fma.rn.f32 	%f74, %f72, %f73, %f71;
	ld.shared.f32 	%f75, [%r6+84];
	ld.shared.f32 	%f76, [%r9+2688];
	fma.rn.f32 	%f77, %f75, %f76, %f74;
	ld.shared.f32 	%f78, [%r6+88];
	ld.shared.f32 	%f79, [%r9+2816];
	fma.rn.f32 	%f80, %f78, %f79, %f77;
	ld.shared.f32 	%f81, [%r6+92];
	ld.shared.f32 	%f82, [%r9+2944];
	fma.rn.f32 	%f83, %f81, %f82, %f80;
	ld.shared.f32 	%f84, [%r6+96];
	ld.shared.f32 	%f85, [%r9+3072];
	fma.rn.f32 	%f86, %f84, %f85, %f83;
	ld.shared.f32 	%f87, [%r6+100];
	ld.shared.f32 	%f88, [%r9+3200];
	fma.rn.f32 	%f89, %f87, %f88, %f86;
	ld.shared.f32 	%f90, [%r6+104];
	ld.shared.f32 	%f91, [%r9+3328];
	fma.rn.f32 	%f92, %f90, %f91, %f89;
	ld.shared.f32 	%f93, [%r6+108];
	ld.shared.f32 	%f94, [%r9+3456];
	fma.rn.f32 	%f95, %f93, %f94, %f92;
	ld.shared.f32 	%f96, [%r6+112];
	ld.shared.f32 	%f97, [%r9+3584];
	fma.rn.f32 	%f98, %f96, %f97, %f95;
	ld.shared.f32 	%f99, [%r6+116];
	ld.shared.f32 	%f100, [%r9+3712];
	fma.rn.f32 	%f101, %f99, %f100, %f98;
	ld.shared.f32 	%f102, [%r6+120];
	ld.shared.f32 	%f103, [%r9+3840];
	fma.rn.f32 	%f104, %f102, %f103, %f101;
	ld.shared.f32 	%f105, [%r6+124];
	ld.shared.f32 	%f106, [%r9+3968];
	fma.rn.f32 	%f110, %f105, %f106, %f104;
	bar.sync 	0;
	add.s32 	%r46, %r46, 1;
	setp.ne.s32 	%p8, %r46, 0;
	add.s32 	%r45, %r45, 32;
	add.s32 	%r44, %r44, 32;
	add.s32 	%r43, %r43, 32;
	add.s32 	%r42, %r42, 32;
	@%p8 bra 	$L__BB0_2;
$L__BB0_7:
	max.s32 	%r39, %r3, %r4;
	setp.ge.s32 	%p9, %r39, %r23;
	@%p9 bra 	$L__BB0_9;
	add.s32 	%r40, %r5, %r3;
	mad.lo.s32 	%r41, %r40, %r23, %r4;
	cvta.to.global.u64 	%rd10, %rd7;
	mul.wide.s32 	%rd11, %r41, 4;
	add.s64 	%rd12, %rd10, %rd11;
	st.global.f32 	[%rd12], %f110;
$L__BB0_9:
	ret;

}
	// .globl	_Z24softmax_attention_kernelPfiii
.visible .entry _Z24softmax_attention_kernelPfiii(
	.param .u64 .ptr .align 1 _Z24softmax_attention_kernelPfiii_param_0,
	.param .u32 _Z24softmax_attention_kernelPfiii_param_1,
	.param .u32 _Z24softmax_attention_kernelPfiii_param_2,
	.param .u32 _Z24softmax_attention_kernelPfiii_param_3
)
{
	.reg .pred 	%p<36>;
	.reg .b32 	%r<78>;
	.reg .b32 	%f<82>;
	.reg .b64 	%rd<9>;
	// demoted variable
	.shared .align 4 .b8 _ZZ24softmax_attention_kernelPfiiiE9warp_maxs[32];
	// demoted variable
	.shared .align 4 .b8 _ZZ24softmax_attention_kernelPfiiiE9warp_sums[32];
	// demoted variable
	.shared .align 4 .f32 _ZZ24softmax_attention_kernelPfiiiE10shared_max;
	// demoted variable
	.shared .align 4 .f32 _ZZ24softmax_attention_kernelPfiiiE10shared_sum;
	ld.param.u64 	%rd2, [_Z24softmax_attention_kernelPfiii_param_0];
	ld.param.u32 	%r14, [_Z24softmax_attention_kernelPfiii_param_3];
	cvta.to.global.u64 	%rd1, %rd2;
	mov.u32 	%r1, %ctaid.x;
	setp.ge.s32 	%p1, %r1, %r14;
	@%p1 bra 	$L__BB1_24;
	mov.u32 	%r15, %ctaid.y;
	mad.lo.s32 	%r16, %r14, %r15, %r1;
	mul.lo.s32 	%r2, %r16, %r14;
	mov.u32 	%r77, %tid.x;
	and.b32  	%r4, %r77, 31;
	shr.u32 	%r5, %r77, 5;
	mov.u32 	%r6, %ntid.x;
	add.s32 	%r17, %r6, 31;
	shr.u32 	%r7, %r17, 5;
	setp.ge.u32 	%p2, %r77, %r14;
	mov.f32 	%f77, 0fFF800000;
	@%p2 bra 	$L__BB1_4;
	mov.f32 	%f77, 0fFF800000;
	mov.u32 	%r75, %r77;
$L__BB1_3:
	add.s32 	%r18, %r75, %r2;
	mul.wide.s32 	%rd3, %r18, 4;
	add.s64 	%rd4, %rd1, %rd3;
	ld.global.f32 	%f19, [%rd4];
	max.f32 	%f77, %f77, %f19;
	add.s32 	%r75, %r75, %r6;
	setp.lt.s32 	%p3, %r75, %r14;
	@%p3 bra 	$L__BB1_3;
$L__BB1_4:
	mov.b32 	%r19, %f77;
	shfl.sync.down.b32	%r20|%p4, %r19, 16, 31, -1;
	mov.b32 	%f20, %r20;
	max.f32 	%f21, %f77, %f20;
	mov.b32 	%r21, %f21;
	shfl.sync.down.b32	%r22|%p5, %r21, 8, 31, -1;
	mov.b32 	%f22, %r22;
	max.f32 	%f23, %f21, %f22;
	mov.b32 	%r23, %f23;
	shfl.sync.down.b32	%r24|%p6, %r23, 4, 31, -1;
	mov.b32 	%f24, %r24;
	max.f32 	%f25, %f23, %f24;
	mov.b32 	%r25, %f25;
	shfl.sync.down.b32	%r26|%p7, %r25, 2, 31, -1;
	mov.b32 	%f26, %r26;
	max.f32 	%f27, %f25, %f26;
	mov.b32 	%r27, %f27;
	shfl.sync.down.b32	%r28|%p8, %r27, 1, 31, -1;
	mov.b32 	%f28, %r28;
	max.f32 	%f4, %f27, %f28;
	setp.ne.s32 	%p9, %r4, 0;
	@%p9 bra 	$L__BB1_6;
	shl.b32 	%r29, %r5, 2;
	mov.u32 	%r30, _ZZ24softmax_attention_kernelPfiiiE9warp_maxs;
	add.s32 	%r31, %r30, %r29;
	st.shared.f32 	[%r31], %f4;
$L__BB1_6:
	bar.sync 	0;
	setp.gt.u32 	%p10, %r77, 31;
	@%p10 bra 	$L__BB1_11;
	setp.ge.u32 	%p11, %r4, %r7;
	mov.f32 	%f78, 0fFF800000;
	@%p11 bra 	$L__BB1_9;
	shl.b32 	%r32, %r4, 2;
	mov.u32 	%r33, _ZZ24softmax_attention_kernelPfiiiE9warp_maxs;
	add.s32 	%r34, %r33, %r32;
	ld.shared.f32 	%f78, [%r34];
$L__BB1_9:
	setp.ne.s32 	%p12, %r4, 0;
	mov.b32 	%r35, %f78;
	shfl.sync.down.b32	%r36|%p13, %r35, 16, 31, -1;
	mov.b32 	%f30, %r36;
	max.f32 	%f31, %f78, %f30;
	mov.b32 	%r37, %f31;
	shfl.sync.down.b32	%r38|%p14, %r37, 8, 31, -1;
	mov.b32 	%f32, %r38;
	max.f32 	%f33, %f31, %f32;
	mov.b32 	%r39, %f33;
	shfl.sync.down.b32	%r40|%p15, %r39, 4, 31, -1;
	mov.b32 	%f34, %r40;
	max.f32 	%f35, %f33, %f34;
	mov.b32 	%r41, %f35;
	shfl.sync.down.b32	%r42|%p16, %r41, 2, 31, -1;
	mov.b32 	%f36, %r42;
	max.f32 	%f37, %f35, %f36;
	mov.b32 	%r43, %f37;
	shfl.sync.down.b32	%r44|%p17, %r43, 1, 31, -1;
	mov.b32 	%f38, %r44;
	max.f32 	%f7, %f37, %f38;
	@%p12 bra 	$L__BB1_11;
	st.shared.f32 	[_ZZ24softmax_attention_kernelPfiiiE10shared_max], %f7;
$L__BB1_11:
	setp.ge.u32 	%p18, %r77, %r14;
	bar.sync 	0;
	mov.f32 	%f80, 0f00000000;
	@%p18 bra 	$L__BB1_14;
	mov.f32 	%f80, 0f00000000;
	ld.shared.f32 	%f8, [_ZZ24softmax_attention_kernelPfiiiE10shared_max];
	mov.u32 	%r76, %r77;
$L__BB1_13:
	add.s32 	%r45, %r76, %r2;
	mul.wide.s32 	%rd5, %r45, 4;
	add.s64 	%rd6, %rd1, %rd5;
	ld.global.f32 	%f41, [%rd6];
	sub.f32 	%f42, %f41, %f8;
	fma.rn.f32 	%f43, %f42, 0f3BBB989D, 0f3F000000;
	cvt.sat.f32.f32 	%f44, %f43;
	mov.f32 	%f45, 0f4B400001;
	mov.f32 	%f46, 0f437C0000;
	fma.rm.f32 	%f47, %f44, %f46, %f45;
	add.f32 	%f48, %f47, 0fCB40007F;
	neg.f32 	%f49, %f48;
	fma.rn.f32 	%f50, %f42, 0f3FB8AA3B, %f49;
	fma.rn.f32 	%f51, %f42, 0f32A57060, %f50;
	mov.b32 	%r46, %f47;
	shl.b32 	%r47, %r46, 23;
	mov.b32 	%f52, %r47;
	ex2.approx.ftz.f32 	%f53, %f51;
	mul.f32 	%f54, %f53, %f52;
	st.global.f32 	[%rd6], %f54;
	add.f32 	%f80, %f80, %f54;
	add.s32 	%r76, %r76, %r6;
	setp.lt.s32 	%p19, %r76, %r14;
	@%p19 bra 	$L__BB1_13;
$L__BB1_14:
	setp.ne.s32 	%p20, %r4, 0;
	mov.b32 	%r48, %f80;
	shfl.sync.down.b32	%r49|%p21, %r48, 16, 31, -1;
	mov.b32 	%f55, %r49;
	add.f32 	%f56, %f80, %f55;
	mov.b32 	%r50, %f56;
	shfl.sync.down.b32	%r51|%p22, %r50, 8, 31, -1;
	mov.b32 	%f57, %r51;
	add.f32 	%f58, %f56, %f57;
	mov.b32 	%r52, %f58;
	shfl.sync.down.b32	%r53|%p23, %r52, 4, 31, -1;
	mov.b32 	%f59, %r53;
	add.f32 	%f60, %f58, %f59;
	mov.b32 	%r54, %f60;
	shfl.sync.down.b32	%r55|%p24, %r54, 2, 31, -1;
	mov.b32 	%f61, %r55;
	add.f32 	%f62, %f60, %f61;
	mov.b32 	%r56, %f62;
	shfl.sync.down.b32	%r57|%p25, %r56, 1, 31, -1;
	mov.b32 	%f63, %r57;
	add.f32 	%f12, %f62, %f63;
	@%p20 bra 	$L__BB1_16;
	shl.b32 	%r58, %r5, 2;
	mov.u32 	%r59, _ZZ24softmax_attention_kernelPfiiiE9warp_sums;
	add.s32 	%r60, %r59, %r58;
	st.shared.f32 	[%r60], %f12;
$L__BB1_16:
	setp.gt.u32 	%p26, %r77, 31;
	bar.sync 	0;
	@%p26 bra 	$L__BB1_21;
	setp.ge.u32 	%p27, %r4, %r7;
	mov.f32 	%f81, 0f00000000;
	@%p27 bra 	$L__BB1_19;
	shl.b32 	%r61, %r4, 2;
	mov.u32 	%r62, _ZZ24softmax_attention_kernelPfiiiE9warp_sums;
	add.s32 	%r63, %r62, %r61;
	ld.shared.f32 	%f81, [%r63];
$L__BB1_19:
	setp.ne.s32 	%p28, %r4, 0;
	mov.b32 	%r64, %f81;
	shfl.sync.down.b32	%r65|%p29, %r64, 16, 31, -1;
	mov.b32 	%f65, %r65;
	add.f32 	%f66, %f81, %f65;
	mov.b32 	%r66, %f66;
	shfl.sync.down.b32	%r67|%p30, %r66, 8, 31, -1;
	mov.b32 	%f67, %r67;
	add.f32 	%f68, %f66, %f67;
	mov.b32 	%r68, %f68;
	shfl.sync.down.b32	%r69|%p31, %r68, 4, 31, -1;
	mov.b32 	%f69, %r69;
	add.f32 	%f70, %f68, %f69;
	mov.b32 	%r70, %f70;
	shfl.sync.down.b32	%r71|%p32, %r70, 2, 31, -1;
	mov.b32 	%f71, %r71;
	add.f32 	%f72, %f70, %f71;
	mov.b32 	%r72, %f72;
	shfl.sync.down.b32	%r73|%p33, %r72, 1, 31, -1;
	mov.b32 	%f73, %r73;
	add.f32 	%f15, %f72, %f73;
	@%p28 bra 	$L__BB1_21;
	st.shared.f32 	[_ZZ24softmax_attention_kernelPfiiiE10shared_sum], %f15;
$L__BB1_21:
	setp.ge.u32 	%p34, %r77, %r14;
	bar.sync 	0;
	@%p34 bra 	$L__BB1_24;
	ld.shared.f32 	%f16, [_ZZ24softmax_attention_kernelPfiiiE10shared_sum];
$L__BB1_23:
	add.s32 	%r74, %r77, %r2;
	mul.wide.s32 	%rd7, %r74, 4;
	add.s64 	%rd8, %rd1, %rd7;
	ld.global.f32 	%f74, [%rd8];
	div.rn.f32 	%f75, %f74, %f16;
	st.global.f32 	[%rd8], %f75;
	add.s32 	%r77, %r77, %r6;
	setp.lt.s32 	%p35, %r77, %r14;
	@%p35 bra 	$L__BB1_23;
$L__BB1_24:
	ret;

}
	// .globl	_Z22attention_value_matmulPKfS0_Pfiiii
.visible .entry _Z22attention_value_matmulPKfS0_Pfiiii(
	.param .u64 .ptr .align 1 _Z22attention_value_matmulPKfS0_Pfiiii_param_0,
	.param .u64 .ptr .align 1 _Z22attention_value_matmulPKfS0_Pfiiii_param_1,
	.param .u64 .ptr .align 1 _Z22attention_value_matmulPKfS0_Pfiiii_param_2,
	.param .u32 _Z22attention_value_matmulPKfS0_Pfiiii_param_3,
	.param .u32 _Z22attention_value_matmulPKfS0_Pfiiii_param_4,
	.param .u32 _Z22attention_value_matmulPKfS0_Pfiiii_param_5,
	.param .u32 _Z22attention_value_matmulPKfS0_Pfiiii_param_6
)
{
	.reg .pred 	%p<12>;
	.reg .b32 	%r<47>;
	.reg .b32 	%f<111>;
	.reg .b64 	%rd<13>;
	// demoted variable
	.shared .align 4 .b8 _ZZ22attention_value_matmulPKfS0_PfiiiiE9tile_attn[4096];
	// demoted variable
	.shared .align 4 .b8 _ZZ22attention_value_matmulPKfS0_PfiiiiE10tile_value[4096];
	ld.param.u64 	%rd4, [_Z22attention_value_matmulPKfS0_Pfiiii_param_0];
	ld.param.u64 	%rd5, [_Z22attention_value_matmulPKfS0_Pfiiii_param_1];
	ld.param.u64 	%rd6, [_Z22attention_value_matmulPKfS0_Pfiiii_param_2];
	ld.param.u32 	%r25, [_Z22attention_value_matmulPKfS0_Pfiiii_param_5];
	ld.param.u32 	%r26, [_Z22attention_value_matmulPKfS0_Pfiiii_param_6];
	mov.u32 	%r42, %tid.x;
	mov.u32 	%r44, %tid.y;
	mov.u32 	%r27, %ctaid.y;
	mov.u32 	%r28, %ctaid.x;
	mov.u32 	%r29, %ctaid.z;
	shl.b32 	%r30, %r27, 5;
	add.s32 	%r3, %r30, %r44;
	shl.b32 	%r4, %r28, 5;
	add.s32 	%r5, %r4, %r42;
	mul.lo.s32 	%r6, %r29, %r25;
	setp.lt.s32 	%p1, %r25, 1;
	mov.f32 	%f110, 0f00000000;
	@%p1 bra 	$L__BB2_7;
	add.s32 	%r31, %r25, 31;
	shr.u32 	%r32, %r31, 5;
	shl.b32 	%r33, %r44, 7;
	mov.u32 	%r34, _ZZ22attention_value_matmulPKfS0_PfiiiiE9tile_attn;
	add.s32 	%r7, %r34, %r33;
	shl.b32 	%r35, %r42, 2;
	add.s32 	%r8, %r7, %r35;
	add.s32 	%r36, %r6, %r3;
	mov.u32 	%r37, _ZZ22attention_value_matmulPKfS0_PfiiiiE10tile_value;
	add.s32 	%r10, %r37, %r35;
	add.s32 	%r9, %r10, %r33;
	neg.s32 	%r46, %r32;
	add.s32 	%r38, %r44, %r6;
	mad.lo.s32 	%r39, %r26, %r38, %r42;
	add.s32 	%r45, %r39, %r4;
	shl.b32 	%r13, %r26, 5;
	mad.lo.s32 	%r43, %r36, %r25, %r42;
	cvta.to.global.u64 	%rd1, %rd4;
	cvta.to.global.u64 	%rd2, %rd5;
	mov.f32 	%f110, 0f00000000;
$L__BB2_2:
	setp.ge.u32 	%p2, %r3, %r25;
	mul.wide.s32 	%rd7, %r43, 4;
	add.s64 	%rd3, %rd1, %rd7;
	setp.ge.s32 	%p3, %r42, %r25;
	mov.f32 	%f108, 0f00000000;
	or.pred  	%p4, %p2, %p3;
	@%p4 bra 	$L__BB2_4;
	ld.global.nc.f32 	%f108, [%rd3];
$L__BB2_4:
	setp.ge.s32 	%p5, %r5, %r26;
	st.shared.f32 	[%r8], %f108;
	setp.ge.s32 	%p6, %r44, %r25;
	mov.f32 	%f109, 0f00000000;
	or.pred  	%p7, %p6, %p5;
	@%p7 bra 	$L__BB2_6;
	mul.wide.s32 	%rd8, %r45, 4;
	add.s64 	%rd9, %rd2, %rd8;
	ld.global.nc.f32 	%f109, [%rd9];
$L__BB2_6:
	st.shared.f32 	[%r9], %f109;
	bar.sync 	0;
	ld.shared.f32 	%f12, [%r7];
	ld.shared.f32 	%f13, [%r10];
	fma.rn.f32 	%f14, %f12, %f13, %f110;
	ld.shared.f32 	%f15, [%r7+4];
	ld.shared.f32 	%f16, [%r10+128];
	fma.rn.f32 	%f17, %f15, %f16, %f14;
	ld.shared.f32 	%f18, [%r7+8];
	ld.shared.f32 	%f19, [%r10+256];
	fma.rn.f32 	%f20, %f18, %f19, %f17;
	ld.shared.f32 	%f21, [%r7+12];
	ld.shared.f32 	%f22, [%r10+384];
	fma.rn.f32 	%f23, %f21, %f22, %f20;
	ld.shared.f32 	%f24, [%r7+16];
	ld.shared.f32 	%f25, [%r10+512];
	fma.rn.f32 	%f26, %f24, %f25, %f23;
	ld.shared.f32 	%f27, [%r7+20];
	ld.shared.f32 	%f28, [%r10+640];
	fma.rn.f32 	%f29, %f27, %f28, %f26;
	ld.shared.f32 	%f30, [%r7+24];
	ld.shared.f32 	%f31, [%r10+768];
	fma.rn.f32 	%f32, %f30, %f31, %f29;
	ld.shared.f32 	%f33, [%r7+28];
	ld.shared.f32 	%f34, [%r10+896];
	fma.rn.f32 	%f35, %f33, %f34, %f32;
	ld.shared.f32 	%f36, [%r7+32];
	ld.shared.f32 	%f37, [%r10+1024];
	fma.rn.f32 	%f38, %f36, %f37, %f35;
	ld.shared.f32 	%f39, [%r7+36];
	ld.shared.f32 	%f40, [%r10+1152];
	fma.rn.f32 	%f41, %f39, %f40, %f38;
	ld.shared.f32 	%f42, [%r7+40];
	ld.shared.f32 	%f43, [%r10+1280];
	fma.rn.f32 	%f44, %f42, %f43, %f41;
	ld.shared.f32 	%f45, [%r7+44];
	ld.shared.f32 	%f46, [%r10+1408];
	fma.rn.f32 	%f47, %f45, %f46, %f44;
	ld.shared.f32 	%f48, [%r7+48];
	ld.shared.f32 	%f49, [%r10+1536];
	fma.rn.f32 	%f50, %f48, %f49, %f47;
	ld.shared.f32 	%f51, [%r7+52];
	ld.shared.f32 	%f52, [%r10+1664];
	fma.rn.f32 	%f53, %f51, %f52, %f50;
	ld.shared.f32 	%f54, [%r7+56];
	ld.shared.f32 	%f55, [%r10+1792];
	fma.rn.f32 	%f56, %f54, %f55, %f53;
	ld.shared.f32 	%f57, [%r7+60];
	ld.shared.f32 	%f58, [%r10+1920];
	fma.rn.f32 	%f59, %f57, %f58, %f56;
	ld.shared.f32 	%f60, [%r7+64];
	ld.shared.f32 	%f61, [%r10+2048];
	fma.rn.f32 	%f62, %f60, %f61, %f59;
	ld.shared.f32 	%f63, [%r7+68];
	ld.shared.f32 	%f64, [%r10+2176];
	fma.rn.f32 	%f65, %f63, %f64, %f62;
	ld.shared.f32 	%f66, [%r7+72];
	ld.shared.f32 	%f67, [%r10+2304];
	fma.rn.f32 	%f68, %f66, %f67, %f65;
	ld.shared.f32 	%f69, [%r7+76];
	ld.shared.f32 	%f70, [%r10+2432];
	fma.rn.f32 	%f71, %f69, %f70, %f68;
	ld.shared.f32 	%f72, [%r7+80];
	ld.shared.f32 	%f73, [%r10+2560];
	fma.rn.f32 	%f74, %f72, %f73, %f71;
	ld.shared.f32 	%f75, [%r7+84];
	ld.shared.f32 	%f76, [%r10+2688];
	fma.rn.f32 	%f77, %f75, %f76, %f74;
	ld.shared.f32 	%f78, [%r7+88];
	ld.shared.f32 	%f79, [%r10+2816];
	fma.rn.f32 	%f80, %f78, %f79, %f77;
	ld.shared.f32 	%f81, [%r7+92];
	ld.shared.f32 	%f82, [%r10+2944];
	fma.rn.f32 	%f83, %f81, %f82, %f80;
	ld.shared.f32 	%f84, [%r7+96];
	ld.shared.f32 	%f85, [%r10+3072];
	fma.rn.f32 	%f86, %f84, %f85, %f83;
	ld.shared.f32 	%f87, [%r7+100];
	ld.shared.f32 	%f88, [%r10+3200];
	fma.rn.f32 	%f89, %f87, %f88, %f86;
	ld.shared.f32 	%f90, [%r7+104];
	ld.shared.f32 	%f91, [%r10+3328];
	fma.rn.f32 	%f92, %f90, %f91, %f89;
	ld.shared.f32 	%f93, [%r7+108];
	ld.shared.f32 	%f94, [%r10+3456];
	fma.rn.f32 	%f95, %f93, %f94, %f92;
	ld.shared.f32 	%f96, [%r7+112];
	ld.shared.f32 	%f97, [%r10+3584];
	fma.rn.f32 	%f98, %f96, %f97, %f95;
	ld.shared.f32 	%f99, [%r7+116];
	ld.shared.f32 	%f100, [%r10+3712];
	fma.rn.f32 	%f101, %f99, %f100, %f98;
	ld.shared.f32 	%f102, [%r7+120];
	ld.shared.f32 	%f103, [%r10+3840];
	fma.rn.f32 	%f104, %f102, %f103, %f101;
	ld.shared.f32 	%f105, [%r7+124];
	ld.shared.f32 	%f106, [%r10+3968];
	fma.rn.f32 	%f110, %f105, %f106, %f104;
	bar.sync 	0;
	add.s32 	%r46, %r46, 1;
	setp.ne.s32 	%p8, %r46, 0;
	add.s32 	%r45, %r45, %r13;
	add.s32 	%r44, %r44, 32;
	add.s32 	%r43, %r43, 32;
	add.s32 	%r42, %r42, 32;
	@%p8 bra 	$L__BB2_2;
$L__BB2_7:
	setp.ge.s32 	%p9, %r3, %r25;
	setp.ge.s32 	%p10, %r5, %r26;
	or.pred  	%p11, %p9, %p10;
	@%p11 bra 	$L__BB2_9;
	mad.lo.s32 	%r40, %r26, %r3, %r5;
	mad.lo.s32 	%r41, %r6, %r26, %r40;
	cvta.to.global.u64 	%rd10, %rd6;
	mul.wide.s32 	%rd11, %r41, 4;
	add.s64 	%rd12, %rd10, %rd11;
	st.global.f32 	[%rd12], %f110;
$L__BB2_9:
	ret;

}


// ===== COMPILED SASS (sm_100) =====

	.target	sm_100

	.elftype	@"ET_EXEC"


//--------------------- .note.nv.tkinfo           --------------------------
	.section	.note.nv.tkinfo,"",@"SHT_NOTE"
	.sectionflags	@"SHF_NOTE_NV_TKINFO"
	.tkinfo
        /*0018*/ 	.word	0x00000002
        /*0030*/ 	.string	""
        /*0030*/ 	.string	"ptxas"
        /*0030*/ 	.string	"Cuda compilation tools, release 13.0, V13.0.88"
        /*0030*/ 	.string	"Build cuda_13.0.r13.0/compiler.36424714_0"
        /*0030*/ 	.string	"-arch sm_100 -m 64 "



//--------------------- .note.nv.cuinfo           --------------------------
	.section	.note.nv.cuinfo,"",@"SHT_NOTE"
	.sectionflags	@"SHF_NOTE_NV_CUINFO"
        /*0018*/ 	.short	0x0002
        /*001a*/ 	.short	0x0064
        /*001c*/ 	.short	0x0082
	.zero		2


//--------------------- .nv.info                  --------------------------
	.section	.nv.info,"",@"SHT_CUDA_INFO"
	.align	4


	//----- nvinfo : EIATTR_REGCOUNT
	.align		4
        /*0000*/ 	.byte	0x04, 0x2f
        /*0002*/ 	.short	(.L_1 - .L_0)
	.align		4
.L_0:
        /*0004*/ 	.word	index@(_Z23naive_attention_forwardPKfS0_Pfiiii)
        /*0008*/ 	.word	0x00000020


	//----- nvinfo : EIATTR_FRAME_SIZE
	.align		4
.L_1:
        /*000c*/ 	.byte	0x04, 0x11
        /*000e*/ 	.short	(.L_3 - .L_2)
	.align		4
.L_2:
        /*0010*/ 	.word	index@(_Z23naive_attention_forwardPKfS0_Pfiiii)
        /*0014*/ 	.word	0x00000000


	//----- nvinfo : EIATTR_REGCOUNT
	.align		4
.L_3:
        /*0018*/ 	.byte	0x04, 0x2f
        /*001a*/ 	.short	(.L_5 - .L_4)
	.align		4
.L_4:
        /*001c*/ 	.word	index@(_Z24softmax_attention_kernelPfiii)
        /*0020*/ 	.word	0x00000016


	//----- nvinfo : EIATTR_FRAME_SIZE
	.align		4
.L_5:
        /*0024*/ 	.byte	0x04, 0x11
        /*0026*/ 	.short	(.L_7 - .L_6)
	.align		4
.L_6:
        /*0028*/ 	.word	index@($__internal_0_$__cuda_sm3x_div_rn_noftz_f32_slowpath)
        /*002c*/ 	.word	0x00000000


	//----- nvinfo : EIATTR_FRAME_SIZE
	.align		4
.L_7:
        /*0030*/ 	.byte	0x04, 0x11
        /*0032*/ 	.short	(.L_9 - .L_8)
	.align		4
.L_8:
        /*0034*/ 	.word	index@(_Z24softmax_attention_kernelPfiii)
        /*0038*/ 	.word	0x00000000


	//----- nvinfo : EIATTR_REGCOUNT
	.align		4
.L_9:
        /*003c*/ 	.byte	0x04, 0x2f
        /*003e*/ 	.short	(.L_11 - .L_10)
	.align		4
.L_10:
        /*0040*/ 	.word	index@(_Z22attention_value_matmulPKfS0_Pfiiii)
        /*0044*/ 	.word	0x00000020


	//----- nvinfo : EIATTR_FRAME_SIZE
	.align		4
.L_11:
        /*0048*/ 	.byte	0x04, 0x11
        /*004a*/ 	.short	(.L_13 - .L_12)
	.align		4
.L_12:
        /*004c*/ 	.word	index@(_Z22attention_value_matmulPKfS0_Pfiiii)
        /*0050*/ 	.word	0x00000000


	//----- nvinfo : EIATTR_MIN_STACK_SIZE
	.align		4
.L_13:
        /*0054*/ 	.byte	0x04, 0x12
        /*0056*/ 	.short	(.L_15 - .L_14)
	.align		4
.L_14:
        /*0058*/ 	.word	index@(_Z22attention_value_matmulPKfS0_Pfiiii)
        /*005c*/ 	.word	0x00000000


	//----- nvinfo : EIATTR_MIN_STACK_SIZE
	.align		4
.L_15:
        /*0060*/ 	.byte	0x04, 0x12
        /*0062*/ 	.short	(.L_17 - .L_16)
	.align		4
.L_16:
        /*0064*/ 	.word	index@(_Z24softmax_attention_kernelPfiii)
        /*0068*/ 	.word	0x00000000


	//----- nvinfo : EIATTR_MIN_STACK_SIZE
	.align		4
.L_17:
        /*006c*/ 	.byte	0x04, 0x12
        /*006e*/ 	.short	(.L_19 - .L_18)
	.align		4
.L_18:
        /*0070*/ 	.word	index@(_Z23naive_attention_forwardPKfS0_Pfiiii)
        /*0074*/ 	.word	0x00000000
.L_19:


//--------------------- .nv.compat                --------------------------
	.section	.nv.compat,"",@"SHT_CUDA_COMPAT_INFO"
	.align	4
        /*0000*/ 	.byte	0x02, 0x09, 0x00, 0x00, 0x02, 0x02, 0x01, 0x00, 0x02, 0x05, 0x05, 0x00, 0x03, 0x07, 0x01, 0x01
        /*0010*/ 	.byte	0x02, 0x03, 0x00, 0x00, 0x02, 0x06, 0x01, 0x00, 0x04, 0x0b, 0x08, 0x00, 0x01, 0x00, 0x00, 0x00
        /*0020*/ 	.byte	0x00, 0x00, 0x00, 0x00


//--------------------- .nv.info._Z22attention_value_matmulPKfS0_Pfiiii --------------------------
	.section	.nv.info._Z22attention_value_matmulPKfS0_Pfiiii,"",@"SHT_CUDA_INFO"
	.sectionflags	@""
	.align	4


	//----- nvinfo : EIATTR_CUDA_API_VERSION
	.align		4
        /*0000*/ 	.byte	0x04, 0x37
        /*0002*/ 	.short	(.L_21 - .L_20)
.L_20:
        /*0004*/ 	.word	0x00000082


	//----- nvinfo : EIATTR_KPARAM_INFO
	.align		4
.L_21:
        /*0008*/ 	.byte	0x04, 0x17
        /*000a*/ 	.short	(.L_23 - .L_22)
.L_22:
        /*000c*/ 	.word	0x00000000
        /*0010*/ 	.short	0x0006
        /*0012*/ 	.short	0x0024
        /*0014*/ 	.byte	0x00, 0xf0, 0x11, 0x00


	//----- nvinfo : EIATTR_KPARAM_INFO
	.align		4
.L_23:
        /*0018*/ 	.byte	0x04, 0x17
        /*001a*/ 	.short	(.L_25 - .L_24)
.L_24:
        /*001c*/ 	.word	0x00000000
        /*0020*/ 	.short	0x0005
        /*0022*/ 	.short	0x0020
        /*0024*/ 	.byte	0x00, 0xf0, 0x11, 0x00


	//----- nvinfo : EIATTR_KPARAM_INFO
	.align		4
.L_25:
        /*0028*/ 	.byte	0x04, 0x17
        /*002a*/ 	.short	(.L_27 - .L_26)
.L_26:
        /*002c*/ 	.word	0x00000000
        /*0030*/ 	.short	0x0004
        /*0032*/ 	.short	0x001c
        /*0034*/ 	.byte	0x00, 0xf0, 0x11, 0x00


	//----- nvinfo : EIATTR_KPARAM_INFO
	.align		4
.L_27:
        /*0038*/ 	.byte	0x04, 0x17
        /*003a*/ 	.short	(.L_29 - .L_28)
.L_28:
        /*003c*/ 	.word	0x00000000
        /*0040*/ 	.short	0x0003
        /*0042*/ 	.short	0x0018
        /*0044*/ 	.byte	0x00, 0xf0, 0x11, 0x00


	//----- nvinfo : EIATTR_KPARAM_INFO
	.align		4
.L_29:
        /*0048*/ 	.byte	0x04, 0x17
        /*004a*/ 	.short	(.L_31 - .L_30)
.L_30:
        /*004c*/ 	.word	0x00000000
        /*0050*/ 	.short	0x0002
        /*0052*/ 	.short	0x0010
        /*0054*/ 	.byte	0x00, 0xf5, 0x21, 0x00


	//----- nvinfo : EIATTR_KPARAM_INFO
	.align		4
.L_31:
        /*0058*/ 	.byte	0x04, 0x17
        /*005a*/ 	.short	(.L_33 - .L_32)
.L_32:
        /*005c*/ 	.word	0x00000000
        /*0060*/ 	.short	0x0001
        /*0062*/ 	.short	0x0008
        /*0064*/ 	.byte	0x00, 0xf5, 0x21, 0x00


	//----- nvinfo : EIATTR_KPARAM_INFO
	.align		4
.L_33:
        /*0068*/ 	.byte	0x04, 0x17
        /*006a*/ 	.short	(.L_35 - .L_34)
.L_34:
        /*006c*/ 	.word	0x00000000
        /*0070*/ 	.short	0x0000
        /*0072*/ 	.short	0x0000
        /*0074*/ 	.byte	0x00, 0xf5, 0x21, 0x00


	//----- nvinfo : EIATTR_SPARSE_MMA_MASK
	.align		4
.L_35:
        /*0078*/ 	.byte	0x03, 0x50
        /*007a*/ 	.short	0x0000


	//----- nvinfo : EIATTR_MAXREG_COUNT
	.align		4
        /*007c*/ 	.byte	0x03, 0x1b
        /*007e*/ 	.short	0x00ff


	//----- nvinfo : EIATTR_NUM_BARRIERS
	.align		4
        /*0080*/ 	.byte	0x02, 0x4c
        /*0082*/ 	.byte	0x01
	.zero		1


	//----- nvinfo : EIATTR_MERCURY_ISA_VERSION
	.align		4
        /*0084*/ 	.byte	0x03, 0x5f
        /*0086*/ 	.short	0x0101


	//----- nvinfo : EIATTR_VRC_CTA_INIT_COUNT
	.align		4
        /*0088*/ 	.byte	0x02, 0x4a
	.zero		1
	.zero		1


	//----- nvinfo : EIATTR_EXIT_INSTR_OFFSETS
	.align		4
        /*008c*/ 	.byte	0x04, 0x1c
        /*008e*/ 	.short	(.L_37 - .L_36)


	//   ....[0]....
.L_36:
        /*0090*/ 	.word	0x00000860


	//   ....[1]....
        /*0094*/ 	.word	0x000008c0


	//----- nvinfo : EIATTR_CBANK_PARAM_SIZE
	.align		4
.L_37:
        /*0098*/ 	.byte	0x03, 0x19
        /*009a*/ 	.short	0x0028


	//----- nvinfo : EIATTR_PARAM_CBANK
	.align		4
        /*009c*/ 	.byte	0x04, 0x0a
        /*009e*/ 	.short	(.L_39 - .L_38)
	.align		4
.L_38:
        /*00a0*/ 	.word	index@(.nv.constant0._Z22attention_value_matmulPKfS0_Pfiiii)
        /*00a4*/ 	.short	0x0380
        /*00a6*/ 	.short	0x0028


	//----- nvinfo : EIATTR_SW_WAR
	.align		4
.L_39:
        /*00a8*/ 	.byte	0x04, 0x36
        /*00aa*/ 	.short	(.L_41 - .L_40)
.L_40:
        /*00ac*/ 	.word	0x00000008
.L_41:


//--------------------- .nv.info._Z24softmax_attention_kernelPfiii --------------------------
	.section	.nv.info._Z24softmax_attention_kernelPfiii,"",@"SHT_CUDA_INFO"
	.sectionflags	@""
	.align	4


	//----- nvinfo : EIATTR_CUDA_API_VERSION
	.align		4
        /*0000*/ 	.byte	0x04, 0x37
        /*0002*/ 	.short	(.L_43 - .L_42)
.L_42:
        /*0004*/ 	.word	0x00000082


	//----- nvinfo : EIATTR_KPARAM_INFO
	.align		4
.L_43:
        /*0008*/ 	.byte	0x04, 0x17
        /*000a*/ 	.short	(.L_45 - .L_44)
.L_44:
        /*000c*/ 	.word	0x00000000
        /*0010*/ 	.short	0x0003
        /*0012*/ 	.short	0x0010
        /*0014*/ 	.byte	0x00, 0xf0, 0x11, 0x00


	//----- nvinfo : EIATTR_KPARAM_INFO
	.align		4
.L_45:
        /*0018*/ 	.byte	0x04, 0x17
        /*001a*/ 	.short	(.L_47 - .L_46)
.L_46:
        /*001c*/ 	.word	0x00000000
        /*0020*/ 	.short	0x0002
        /*0022*/ 	.short	0x000c
        /*0024*/ 	.byte	0x00, 0xf0, 0x11, 0x00


	//----- nvinfo : EIATTR_KPARAM_INFO
	.align		4
.L_47:
        /*0028*/ 	.byte	0x04, 0x17
        /*002a*/ 	.short	(.L_49 - .L_48)
.L_48:
        /*002c*/ 	.word	0x00000000
        /*0030*/ 	.short	0x0001
        /*0032*/ 	.short	0x0008
        /*0034*/ 	.byte	0x00, 0xf0, 0x11, 0x00


	//----- nvinfo : EIATTR_KPARAM_INFO
	.align		4
.L_49:
        /*0038*/ 	.byte	0x04, 0x17
        /*003a*/ 	.short	(.L_51 - .L_50)
.L_50:
        /*003c*/ 	.word	0x00000000
        /*0040*/ 	.short	0x0000
        /*0042*/ 	.short	0x0000
        /*0044*/ 	.byte	0x00, 0xf5, 0x21, 0x00


	//----- nvinfo : EIATTR_SPARSE_MMA_MASK
	.align		4
.L_51:
        /*0048*/ 	.byte	0x03, 0x50
        /*004a*/ 	.short	0x0000


	//----- nvinfo : EIATTR_MAXREG_COUNT
	.align		4
        /*004c*/ 	.byte	0x03, 0x1b
        /*004e*/ 	.short	0x00ff


	//----- nvinfo : EIATTR_NUM_BARRIERS
	.align		4
        /*0050*/ 	.byte	0x02, 0x4c
        /*0052*/ 	.byte	0x01
	.zero		1


	//----- nvinfo : EIATTR_MERCURY_ISA_VERSION
	.align		4
        /*0054*/ 	.byte	0x03, 0x5f
        /*0056*/ 	.short	0x0101


	//----- nvinfo : EIATTR_COOP_GROUP_MASK_REGIDS
	.align		4
        /*0058*/ 	.byte	0x04, 0x29
        /*005a*/ 	.short	(.L_53 - .L_52)


	//   ....[0]....
.L_52:
        /*005c*/ 	.word	0xffffffff


	//   ....[1]....
        /*0060*/ 	.word	0xffffffff


	//   ....[2]....
        /*0064*/ 	.word	0xffffffff


	//   ....[3]....
        /*0068*/ 	.word	0xffffffff


	//   ....[4]....
        /*006c*/ 	.word	0xffffffff


	//   ....[5]....
        /*0070*/ 	.word	0xffffffff


	//   ....[6]....
        /*0074*/ 	.word	0xffffffff


	//   ....[7]....
        /*0078*/ 	.word	0xffffffff


	//   ....[8]....
        /*007c*/ 	.word	0xffffffff


	//   ....[9]....
        /*0080*/ 	.word	0xffffffff


	//   ....[10]....
        /*0084*/ 	.word	0xffffffff


	//   ....[11]....
        /*0088*/ 	.word	0xffffffff


	//   ....[12]....
        /*008c*/ 	.word	0xffffffff


	//   ....[13]....
        /*0090*/ 	.word	0xffffffff


	//   ....[14]....
        /*0094*/ 	.word	0xffffffff


	//   ....[15]....
        /*0098*/ 	.word	0xffffffff


	//   ....[16]....
        /*009c*/ 	.word	0xffffffff


	//   ....[17]....
        /*00a0*/ 	.word	0xffffffff


	//   ....[18]....
        /*00a4*/ 	.word	0xffffffff


	//   ....[19]....
        /*00a8*/ 	.word	0xffffffff


	//   ....[20]....
        /*00ac*/ 	.word	0x0500000c


	//   ....[21]....
        /*00b0*/ 	.word	0x0500000c


	//   ....[22]....
        /*00b4*/ 	.word	0x0500000c


	//   ....[23]....
        /*00b8*/ 	.word	0x0500000c


	//   ....[24]....
        /*00bc*/ 	.word	0x0500000c


	//   ....[25]....
        /*00c0*/ 	.word	0x0500000c


	//   ....[26]....
        /*00c4*/ 	.word	0x0500000c


	//   ....[27]....
        /*00c8*/ 	.word	0x0500000c


	//   ....[28]....
        /*00cc*/ 	.word	0x0500000c


	//   ....[29]....
        /*00d0*/ 	.word	0x0500000c


	//----- nvinfo : EIATTR_COOP_GROUP_INSTR_OFFSETS
	.align		4
.L_53:
        /*00d4*/ 	.byte	0x04, 0x28
        /*00d6*/ 	.short	(.L_55 - .L_54)


	//   ....[0]....
.L_54:
        /*00d8*/ 	.word	0x00000190


	//   ....[1]....
        /*00dc*/ 	.word	0x000001f0


	//   ....[2]....
        /*00e0*/ 	.word	0x00000220


	//   ....[3]....
        /*00e4*/ 	.word	0x00000270


	//   ....[4]....
        /*00e8*/ 	.word	0x000002b0


	//   ....[5]....
        /*00ec*/ 	.word	0x00000390


	//   ....[6]....
        /*00f0*/ 	.word	0x000003b0


	//   ....[7]....
        /*00f4*/ 	.word	0x000003d0


	//   ....[8]....
        /*00f8*/ 	.word	0x000003f0


	//   ....[9]....
        /*00fc*/ 	.word	0x00000410


	//   ....[10]....
        /*0100*/ 	.word	0x00000680


	//   ....[11]....
        /*0104*/ 	.word	0x000006e0


	//   ....[12]....
        /*0108*/ 	.word	0x00000720


	//   ....[13]....
        /*010c*/ 	.word	0x00000740


	//   ....[14]....
        /*0110*/ 	.word	0x00000760


	//   ....[15]....
        /*0114*/ 	.word	0x00000850


	//   ....[16]....
        /*0118*/ 	.word	0x00000870


	//   ....[17]....
        /*011c*/ 	.word	0x00000890


	//   ....[18]....
        /*0120*/ 	.word	0x000008b0


	//   ....[19]....
        /*0124*/ 	.word	0x000008d0


	//   ....[20]....
        /*0128*/ 	.word	0x00000b70


	//   ....[21]....
        /*012c*/ 	.word	0x00000be0


	//   ....[22]....
        /*0130*/ 	.word	0x00000c50


	//   ....[23]....
        /*0134*/ 	.word	0x00000cc0


	//   ....[24]....
        /*0138*/ 	.word	0x00000d30


	//   ....[25]....
        /*013c*/ 	.word	0x00000db0


	//   ....[26]....
        /*0140*/ 	.word	0x00000e20


	//   ....[27]....
        /*0144*/ 	.word	0x00000e90


	//   ....[28]....
        /*0148*/ 	.word	0x00000f00


	//   ....[29]....
        /*014c*/ 	.word	0x00000f70


	//----- nvinfo : EIATTR_VRC_CTA_INIT_COUNT
	.align		4
.L_55:
        /*0150*/ 	.byte	0x02, 0x4a
	.zero		1
	.zero		1


	//----- nvinfo : EIATTR_EXIT_INSTR_OFFSETS
	.align		4
        /*0154*/ 	.byte	0x04, 0x1c
        /*0156*/ 	.short	(.L_57 - .L_56)


	//   ....[0]....
.L_56:
        /*0158*/ 	.word	0x00000040


	//   ....[1]....
        /*015c*/ 	.word	0x00000960


	//   ....[2]....
        /*0160*/ 	.word	0x00000b10


	//----- nvinfo : EIATTR_CRS_STACK_SIZE
	.align		4
.L_57:
        /*0164*/ 	.byte	0x04, 0x1e
        /*0166*/ 	.short	(.L_59 - .L_58)
.L_58:
        /*0168*/ 	.word	0x00000000


	//----- nvinfo : EIATTR_CBANK_PARAM_SIZE
	.align		4
.L_59:
        /*016c*/ 	.byte	0x03, 0x19
        /*016e*/ 	.short	0x0014


	//----- nvinfo : EIATTR_PARAM_CBANK
	.align		4
        /*0170*/ 	.byte	0x04, 0x0a
        /*0172*/ 	.short	(.L_61 - .L_60)
	.align		4
.L_60:
        /*0174*/ 	.word	index@(.nv.constant0._Z24softmax_attention_kernelPfiii)
        /*0178*/ 	.short	0x0380
        /*017a*/ 	.short	0x0014


	//----- nvinfo : EIATTR_SW_WAR
	.align		4
.L_61:
        /*017c*/ 	.byte	0x04, 0x36
        /*017e*/ 	.short	(.L_63 - .L_62)
.L_62:
        /*0180*/ 	.word	0x00000008
.L_63:


//--------------------- .nv.info._Z23naive_attention_forwardPKfS0_Pfiiii --------------------------
	.section	.nv.info._Z23naive_attention_forwardPKfS0_Pfiiii,"",@"SHT_CUDA_INFO"
	.sectionflags	@""
	.align	4


	//----- nvinfo : EIATTR_CUDA_API_VERSION
	.align		4
        /*0000*/ 	.byte	0x04, 0x37
        /*0002*/ 	.short	(.L_65 - .L_64)
.L_64:
        /*0004*/ 	.word	0x00000082


	//----- nvinfo : EIATTR_KPARAM_INFO
	.align		4
.L_65:
        /*0008*/ 	.byte	0x04, 0x17
        /*000a*/ 	.short	(.L_67 - .L_66)
.L_66:
        /*000c*/ 	.word	0x00000000
        /*0010*/ 	.short	0x0006
        /*0012*/ 	.short	0x0024
        /*0014*/ 	.byte	0x00, 0xf0, 0x11, 0x00


	//----- nvinfo : EIATTR_KPARAM_INFO
	.align		4
.L_67:
        /*0018*/ 	.byte	0x04, 0x17
        /*001a*/ 	.short	(.L_69 - .L_68)
.L_68:
        /*001c*/ 	.word	0x00000000
        /*0020*/ 	.short	0x0005
        /*0022*/ 	.short	0x0020
        /*0024*/ 	.byte	0x00, 0xf0, 0x11, 0x00


	//----- nvinfo : EIATTR_KPARAM_INFO
	.align		4
.L_69:
        /*0028*/ 	.byte	0x04, 0x17
        /*002a*/ 	.short	(.L_71 - .L_70)
.L_70:
        /*002c*/ 	.word	0x00000000
        /*0030*/ 	.short	0x0004
        /*0032*/ 	.short	0x001c
        /*0034*/ 	.byte	0x00, 0xf0, 0x11, 0x00


	//----- nvinfo : EIATTR_KPARAM_INFO
	.align		4
.L_71:
        /*0038*/ 	.byte	0x04, 0x17
        /*003a*/ 	.short	(.L_73 - .L_72)
.L_72:
        /*003c*/ 	.word	0x00000000
        /*0040*/ 	.short	0x0003
        /*0042*/ 	.short	0x0018
        /*0044*/ 	.byte	0x00, 0xf0, 0x11, 0x00


	//----- nvinfo : EIATTR_KPARAM_INFO
	.align		4
.L_73:
        /*0048*/ 	.byte	0x04, 0x17
        /*004a*/ 	.short	(.L_75 - .L_74)
.L_74:
        /*004c*/ 	.word	0x00000000
        /*0050*/ 	.short	0x0002
        /*0052*/ 	.short	0x0010
        /*0054*/ 	.byte	0x00, 0xf5, 0x21, 0x00


	//----- nvinfo : EIATTR_KPARAM_INFO
	.align		4
.L_75:
        /*0058*/ 	.byte	0x04, 0x17
        /*005a*/ 	.short	(.L_77 - .L_76)
.L_76:
        /*005c*/ 	.word	0x00000000
        /*0060*/ 	.short	0x0001
        /*0062*/ 	.short	0x0008
        /*0064*/ 	.byte	0x00, 0xf5, 0x21, 0x00


	//----- nvinfo : EIATTR_KPARAM_INFO
	.align		4
.L_77:
        /*0068*/ 	.byte	0x04, 0x17
        /*006a*/ 	.short	(.L_79 - .L_78)
.L_78:
        /*006c*/ 	.word	0x00000000
        /*0070*/ 	.short	0x0000
        /*0072*/ 	.short	0x0000
        /*0074*/ 	.byte	0x00, 0xf5, 0x21, 0x00


	//----- nvinfo : EIATTR_SPARSE_MMA_MASK
	.align		4
.L_79:
        /*0078*/ 	.byte	0x03, 0x50
        /*007a*/ 	.short	0x0000


	//----- nvinfo : EIATTR_MAXREG_COUNT
	.align		4
        /*007c*/ 	.byte	0x03, 0x1b
        /*007e*/ 	.short	0x00ff


	//----- nvinfo : EIATTR_NUM_BARRIERS
	.align		4
        /*0080*/ 	.byte	0x02, 0x4c
        /*0082*/ 	.byte	0x01
	.zero		1


	//----- nvinfo : EIATTR_MERCURY_ISA_VERSION
	.align		4
        /*0084*/ 	.byte	0x03, 0x5f
        /*0086*/ 	.short	0x0101


	//----- nvinfo : EIATTR_VRC_CTA_INIT_COUNT
	.align		4
        /*0088*/ 	.byte	0x02, 0x4a
	.zero		1
	.zero		1


	//----- nvinfo : EIATTR_EXIT_INSTR_OFFSETS
	.align		4
        /*008c*/ 	.byte	0x04, 0x1c
        /*008e*/ 	.short	(.L_81 - .L_80)


	//   ....[0]....
.L_80:
        /*0090*/ 	.word	0x00000830


	//   ....[1]....
        /*0094*/ 	.word	0x00000890


	//----- nvinfo : EIATTR_CBANK_PARAM_SIZE
	.align		4
.L_81:
        /*0098*/ 	.byte	0x03, 0x19
        /*009a*/ 	.short	0x0028


	//----- nvinfo : EIATTR_PARAM_CBANK
	.align		4
        /*009c*/ 	.byte	0x04, 0x0a
        /*009e*/ 	.short	(.L_83 - .L_82)
	.align		4
.L_82:
        /*00a0*/ 	.word	index@(.nv.constant0._Z23naive_attention_forwardPKfS0_Pfiiii)
        /*00a4*/ 	.short	0x0380
        /*00a6*/ 	.short	0x0028


	//----- nvinfo : EIATTR_SW_WAR
	.align		4
.L_83:
        /*00a8*/ 	.byte	0x04, 0x36
        /*00aa*/ 	.short	(.L_85 - .L_84)
.L_84:
        /*00ac*/ 	.word	0x00000008
.L_85:


//--------------------- .nv.callgraph             --------------------------
	.section	.nv.callgraph,"",@"SHT_CUDA_CALLGRAPH"
	.align	4
	.sectionentsize	8
	.align		4
        /*0000*/ 	.word	0x00000000
	.align		4
        /*0004*/ 	.word	0xffffffff
	.align		4
        /*0008*/ 	.word	0x00000000
	.align		4
        /*000c*/ 	.word	0xfffffffe
	.align		4
        /*0010*/ 	.word	0x00000000
	.align		4
        /*0014*/ 	.word	0xfffffffd
	.align		4
        /*0018*/ 	.word	0x00000000
	.align		4
        /*001c*/ 	.word	0xfffffffc


//--------------------- .text._Z22attention_value_matmulPKfS0_Pfiiii --------------------------
	.section	.text._Z22attention_value_matmulPKfS0_Pfiiii,"ax",@progbits
	.align	128
        .global         _Z22attention_value_matmulPKfS0_Pfiiii
        .type           _Z22attention_value_matmulPKfS0_Pfiiii,@function
        .size           _Z22attention_value_matmulPKfS0_Pfiiii,(.L_x_44 - _Z22attention_value_matmulPKfS0_Pfiiii)
        .other          _Z22attention_value_matmulPKfS0_Pfiiii,@"STO_CUDA_ENTRY STV_DEFAULT"
_Z22attention_value_matmulPKfS0_Pfiiii:
.text._Z22attention_value_matmulPKfS0_Pfiiii:
[----:B------:R-:W-:Y:S01]  /*0000*/  LDC R1, c[0x0][0x37c] ;  /* 0x0000df00ff017b82 */ /* 0x000fe20000000800 */
[----:B------:R-:W0:Y:S01]  /*0010*/  S2R R16, SR_TID.Y ;  /* 0x0000000000107919 */ /* 0x000e220000002200 */
[----:B------:R-:W1:Y:S06]  /*0020*/  LDCU UR9, c[0x0][0x3a0] ;  /* 0x00007400ff0977ac */ /* 0x000e6c0008000800 */
[----:B------:R-:W2:Y:S01]  /*0030*/  S2UR UR4, SR_CTAID.Z ;  /* 0x00000000000479c3 */ /* 0x000ea20000002700 */
[----:B------:R-:W-:Y:S01]  /*0040*/  HFMA2 R19, -RZ, RZ, 0, 0 ;  /* 0x00000000ff137431 */ /* 0x000fe200000001ff */
[----:B------:R-:W0:Y:S01]  /*0050*/  S2R R3, SR_CTAID.Y ;  /* 0x0000000000037919 */ /* 0x000e220000002600 */
[----:B------:R-:W3:Y:S01]  /*0060*/  LDCU.64 UR12, c[0x0][0x358] ;  /* 0x00006b00ff0c77ac */ /* 0x000ee20008000a00 */
[----:B------:R-:W4:Y:S01]  /*0070*/  S2R R18, SR_TID.X ;  /* 0x0000000000127919 */ /* 0x000f220000002100 */
[----:B------:R-:W4:Y:S01]  /*0080*/  S2R R7, SR_CTAID.X ;  /* 0x0000000000077919 */ /* 0x000f220000002500 */
[----:B-1----:R-:W-:-:S02]  /*0090*/  UISETP.GE.AND UP0, UPT, UR9, 0x1, UPT ;  /* 0x000000010900788c */ /* 0x002fc4000bf06270 */
[----:B--2---:R-:W-:Y:S01]  /*00a0*/  UIMAD UR4, UR4, UR9, URZ ;  /* 0x00000009040472a4 */ /* 0x004fe2000f8e02ff */
[----:B0-----:R-:W-:Y:S02]  /*00b0*/  LEA R20, R3, R16, 0x5 ;  /* 0x0000001003147211 */ /* 0x001fe400078e28ff */
[----:B----4-:R-:W-:-:S04]  /*00c0*/  LEA R17, R7, R18, 0x5 ;  /* 0x0000001207117211 */ /* 0x010fc800078e28ff */
[----:B---3--:R-:W-:Y:S05]  /*00d0*/  BRA.U !UP0, `(.L_x_0) ;  /* 0x0000000508d47547 */ /* 0x008fea000b800000 */
[----:B------:R-:W0:Y:S01]  /*00e0*/  S2UR UR8, SR_CgaCtaId ;  /* 0x00000000000879c3 */ /* 0x000e220000008800 */
[----:B------:R-:W1:Y:S01]  /*00f0*/  LDCU UR11, c[0x0][0x3a4] ;  /* 0x00007480ff0b77ac */ /* 0x000e620008000800 */
[----:B------:R-:W-:Y:S02]  /*0100*/  IADD3 R3, PT, PT, R16, UR4, RZ ;  /* 0x0000000410037c10 */ /* 0x000fe4000fffe0ff */
[----:B------:R-:W-:Y:S01]  /*0110*/  IADD3 R9, PT, PT, R20, UR4, RZ ;  /* 0x0000000414097c10 */ /* 0x000fe2000fffe0ff */
[----:B------:R-:W-:Y:S01]  /*0120*/  UMOV UR6, 0x400 ;  /* 0x0000040000067882 */ /* 0x000fe20000000000 */
[----:B------:R-:W-:Y:S01]  /*0130*/  UIADD3 UR5, UPT, UPT, UR9, 0x1f, URZ ;  /* 0x0000001f09057890 */ /* 0x000fe2000fffe0ff */
[----:B------:R-:W-:Y:S01]  /*0140*/  MOV R19, RZ ;  /* 0x000000ff00137202 */ /* 0x000fe20000000f00 */
[----:B------:R-:W2:Y:S01]  /*0150*/  LDC R0, c[0x0][0x3a4] ;  /* 0x0000e900ff007b82 */ /* 0x000ea20000000800 */
[----:B------:R-:W-:Y:S01]  /*0160*/  UIADD3 UR7, UPT, UPT, UR6, 0x1000, URZ ;  /* 0x0000100006077890 */ /* 0x000fe2000fffe0ff */
[--C-:B------:R-:W-:Y:S01]  /*0170*/  IMAD R6, R9, UR9, R18.reuse ;  /* 0x0000000909067c24 */ /* 0x100fe2000f8e0212 */
[----:B------:R-:W-:Y:S01]  /*0180*/  USHF.R.U32.HI UR5, URZ, 0x5, UR5 ;  /* 0x00000005ff057899 */ /* 0x000fe20008011605 */
[----:B------:R-:W3:Y:S04]  /*0190*/  LDCU UR10, c[0x0][0x3a0] ;  /* 0x00007400ff0a77ac */ /* 0x000ee80008000800 */
[----:B------:R-:W4:Y:S01]  /*01a0*/  LDC.64 R22, c[0x0][0x380] ;  /* 0x0000e000ff167b82 */ /* 0x000f220000000a00 */
[----:B------:R-:W-:Y:S01]  /*01b0*/  UIADD3 UR5, UPT, UPT, -UR5, URZ, URZ ;  /* 0x000000ff05057290 */ /* 0x000fe2000fffe1ff */
[----:B-1----:R-:W-:Y:S01]  /*01c0*/  IMAD R3, R3, UR11, R18 ;  /* 0x0000000b03037c24 */ /* 0x002fe2000f8e0212 */
[----:B0-----:R-:W-:-:S04]  /*01d0*/  ULEA UR6, UR8, UR6, 0x18 ;  /* 0x0000000608067291 */ /* 0x001fc8000f8ec0ff */
[----:B------:R-:W-:Y:S01]  /*01e0*/  LEA R7, R7, R3, 0x5 ;  /* 0x0000000307077211 */ /* 0x000fe200078e28ff */
[----:B------:R-:W-:Y:S01]  /*01f0*/  ULEA UR7, UR8, UR7, 0x18 ;  /* 0x0000000708077291 */ /* 0x000fe2000f8ec0ff */
[----:B------:R-:W-:-:S05]  /*0200*/  LEA R5, R16, UR6, 0x7 ;  /* 0x0000000610057c11 */ /* 0x000fca000f8e38ff */
[C---:B------:R-:W-:Y:S02]  /*0210*/  LEA R3, R18.reuse, UR7, 0x2 ;  /* 0x0000000712037c11 */ /* 0x040fe4000f8e10ff */
[----:B------:R-:W-:Y:S02]  /*0220*/  LEA R4, R18, R5, 0x2 ;  /* 0x0000000512047211 */ /* 0x000fe400078e10ff */
[----:B---3--:R-:W-:-:S07]  /*0230*/  LEA R2, R16, R3, 0x7 ;  /* 0x0000000310027211 */ /* 0x008fce00078e38ff */
.L_x_1:
[----:B--2---:R-:W-:Y:S01]  /*0240*/  ISETP.GE.AND P0, PT, R17, R0, PT ;  /* 0x000000001100720c */ /* 0x004fe20003f06270 */
[----:B------:R-:W-:Y:S01]  /*0250*/  UMOV UR9, UR10 ;  /* 0x0000000a00097c82 */ /* 0x000fe20008000000 */
[----:B------:R-:W-:Y:S01]  /*0260*/  HFMA2 R25, -RZ, RZ, 0, 0 ;  /* 0x00000000ff197431 */ /* 0x000fe200000001ff */
[----:B------:R-:W-:Y:S01]  /*0270*/  ISETP.GE.AND P1, PT, R18, UR9, PT ;  /* 0x0000000912007c0c */ /* 0x000fe2000bf26270 */
[----:B----4-:R-:W-:Y:S01]  /*0280*/  IMAD.WIDE R8, R6, 0x4, R22 ;  /* 0x0000000406087825 */ /* 0x010fe200078e0216 */
[----:B------:R-:W-:Y:S02]  /*0290*/  ISETP.GE.OR P0, PT, R16, UR9, P0 ;  /* 0x0000000910007c0c */ /* 0x000fe40008706670 */
[----:B------:R-:W-:Y:S02]  /*02a0*/  ISETP.GE.U32.OR P1, PT, R20, UR9, P1 ;  /* 0x0000000914007c0c */ /* 0x000fe40008f26470 */
[----:B------:R-:W-:-:S09]  /*02b0*/  MOV R27, RZ ;  /* 0x000000ff001b7202 */ /* 0x000fd20000000f00 */
[----:B------:R-:W0:Y:S02]  /*02c0*/  @!P0 LDC.64 R10, c[0x0][0x388] ;  /* 0x0000e200ff0a8b82 */ /* 0x000e240000000a00 */
[----:B------:R-:W2:Y:S01]  /*02d0*/  @!P1 LDG.E.CONSTANT R25, desc[UR12][R8.64] ;  /* 0x0000000c08199981 */ /* 0x000ea2000c1e9900 */
[----:B0-----:R-:W-:-:S05]  /*02e0*/  @!P0 IMAD.WIDE R10, R7, 0x4, R10 ;  /* 0x00000004070a8825 */ /* 0x001fca00078e020a */
[----:B------:R-:W3:Y:S04]  /*02f0*/  @!P0 LDG.E.CONSTANT R27, desc[UR12][R10.64] ;  /* 0x0000000c0a1b8981 */ /* 0x000ee8000c1e9900 */
[----:B--2---:R-:W-:Y:S04]  /*0300*/  STS [R4], R25 ;  /* 0x0000001904007388 */ /* 0x004fe80000000800 */
[----:B---3--:R-:W-:Y:S01]  /*0310*/  STS [R2], R27 ;  /* 0x0000001b02007388 */ /* 0x008fe20000000800 */
[----:B------:R-:W-:Y:S06]  /*0320*/  BAR.SYNC.DEFER_BLOCKING 0x0 ;  /* 0x0000000000007b1d */ /* 0x000fec0000010000 */
[----:B------:R-:W-:Y:S04]  /*0330*/  LDS R24, [R3] ;  /* 0x0000000003187984 */ /* 0x000fe80000000800 */
[----:B------:R-:W0:Y:S04]  /*0340*/  LDS.128 R12, [R5] ;  /* 0x00000000050c7984 */ /* 0x000e280000000c00 */
[----:B------:R-:W1:Y:S04]  /*0350*/  LDS R29, [R3+0x80] ;  /* 0x00008000031d7984 */ /* 0x000e680000000800 */
[----:B------:R-:W2:Y:S04]  /*0360*/  LDS R21, [R3+0x100] ;  /* 0x0001000003157984 */ /* 0x000ea80000000800 */
[----:B------:R-:W3:Y:S04]  /*0370*/  LDS R26, [R3+0x180] ;  /* 0x00018000031a7984 */ /* 0x000ee80000000800 */
[----:B------:R-:W-:Y:S04]  /*0380*/  LDS.128 R8, [R5+0x10] ;  /* 0x0000100005087984 */ /* 0x000fe80000000c00 */
[----:B------:R-:W-:Y:S01]  /*0390*/  LDS R28, [R3+0xb80] ;  /* 0x000b8000031c7984 */ /* 0x000fe20000000800 */
[----:B0-----:R-:W-:-:S03]  /*03a0*/  FFMA R12, R12, R24, R19 ;  /* 0x000000180c0c7223 */ /* 0x001fc60000000013 */
[----:B------:R-:W0:Y:S01]  /*03b0*/  LDS R19, [R3+0x200] ;  /* 0x0002000003137984 */ /* 0x000e220000000800 */
[----:B-1----:R-:W-:-:S03]  /*03c0*/  FFMA R12, R29, R13, R12 ;  /* 0x0000000d1d0c7223 */ /* 0x002fc6000000000c */
[----:B------:R-:W1:Y:S01]  /*03d0*/  LDS R24, [R3+0x280] ;  /* 0x0002800003187984 */ /* 0x000e620000000800 */
[----:B--2---:R-:W-:-:S03]  /*03e0*/  FFMA R13, R21, R14, R12 ;  /* 0x0000000e150d7223 */ /* 0x004fc6000000000c */
[----:B------:R-:W2:Y:S01]  /*03f0*/  LDS R21, [R3+0x300] ;  /* 0x0003000003157984 */ /* 0x000ea20000000800 */
[----:B---3--:R-:W-:-:S03]  /*0400*/  FFMA R13, R26, R15, R13 ;  /* 0x0000000f1a0d7223 */ /* 0x008fc6000000000d */
[----:B------:R-:W3:Y:S01]  /*0410*/  LDS R26, [R3+0x380] ;  /* 0x00038000031a7984 */ /* 0x000ee20000000800 */
[----:B0-----:R-:W-:-:S03]  /*0420*/  FFMA R25, R8, R19, R13 ;  /* 0x0000001308197223 */ /* 0x001fc6000000000d */
[----:B------:R-:W-:Y:S04]  /*0430*/  LDS R19, [R3+0x400] ;  /* 0x0004000003137984 */ /* 0x000fe80000000800 */
[----:B------:R-:W0:Y:S01]  /*0440*/  LDS.128 R12, [R5+0x20] ;  /* 0x00002000050c7984 */ /* 0x000e220000000c00 */
        /* <DEDUP_REMOVED lines=32> */
[----:B------:R-:W-:Y:S04]  /*0650*/  LDS R25, [R3+0xc00] ;  /* 0x000c000003197984 */ /* 0x000fe80000000800 */
[----:B------:R-:W-:Y:S01]  /*0660*/  LDS R26, [R3+0xc80] ;  /* 0x000c8000031a7984 */ /* 0x000fe20000000800 */
[----:B0-----:R-:W-:-:S03]  /*0670*/  FFMA R19, R8, R19, R13 ;  /* 0x0000001308137223 */ /* 0x001fc6000000000d */
[----:B------:R-:W0:Y:S01]  /*0680*/  LDS.128 R12, [R5+0x60] ;  /* 0x00006000050c7984 */ /* 0x000e220000000c00 */
[----:B-1----:R-:W-:-:S03]  /*0690*/  FFMA R24, R24, R9, R19 ;  /* 0x0000000918187223 */ /* 0x002fc60000000013 */
[----:B------:R-:W1:Y:S01]  /*06a0*/  LDS R19, [R3+0xd00] ;  /* 0x000d000003137984 */ /* 0x000e620000000800 */
[----:B--2---:R-:W-:-:S03]  /*06b0*/  FFMA R21, R21, R10, R24 ;  /* 0x0000000a15157223 */ /* 0x004fc60000000018 */
[----:B------:R-:W2:Y:S01]  /*06c0*/  LDS R24, [R3+0xd80] ;  /* 0x000d800003187984 */ /* 0x000ea20000000800 */
[----:B------:R-:W-:-:S03]  /*06d0*/  FFMA R11, R28, R11, R21 ;  /* 0x0000000b1c0b7223 */ /* 0x000fc60000000015 */
[----:B------:R-:W-:Y:S01]  /*06e0*/  LDS R21, [R3+0xe00] ;  /* 0x000e000003157984 */ /* 0x000fe20000000800 */
[----:B0-----:R-:W-:-:S03]  /*06f0*/  FFMA R25, R12, R25, R11 ;  /* 0x000000190c197223 */ /* 0x001fc6000000000b */
[----:B------:R-:W0:Y:S01]  /*0700*/  LDS.128 R8, [R5+0x70] ;  /* 0x0000700005087984 */ /* 0x000e220000000c00 */
[----:B------:R-:W-:-:S03]  /*0710*/  FFMA R26, R26, R13, R25 ;  /* 0x0000000d1a1a7223 */ /* 0x000fc60000000019 */
[----:B------:R-:W3:Y:S04]  /*0720*/  LDS R25, [R3+0xe80] ;  /* 0x000e800003197984 */ /* 0x000ee80000000800 */
[----:B------:R-:W4:Y:S04]  /*0730*/  LDS R13, [R3+0xf00] ;  /* 0x000f0000030d7984 */ /* 0x000f280000000800 */
[----:B------:R-:W5:Y:S01]  /*0740*/  LDS R12, [R3+0xf80] ;  /* 0x000f8000030c7984 */ /* 0x000f620000000800 */
[----:B-1----:R-:W-:Y:S01]  /*0750*/  FFMA R19, R19, R14, R26 ;  /* 0x0000000e13137223 */ /* 0x002fe2000000001a */
[----:B------:R-:W-:-:S03]  /*0760*/  UIADD3 UR5, UPT, UPT, UR5, 0x1, URZ ;  /* 0x0000000105057890 */ /* 0x000fc6000fffe0ff */
[----:B--2---:R-:W-:Y:S01]  /*0770*/  FFMA R15, R24, R15, R19 ;  /* 0x0000000f180f7223 */ /* 0x004fe20000000013 */
[----:B------:R-:W-:Y:S01]  /*0780*/  UISETP.NE.AND UP0, UPT, UR5, URZ, UPT ;  /* 0x000000ff0500728c */ /* 0x000fe2000bf05270 */
[----:B------:R-:W-:Y:S02]  /*0790*/  IADD3 R6, PT, PT, R6, 0x20, RZ ;  /* 0x0000002006067810 */ /* 0x000fe40007ffe0ff */
[----:B------:R-:W-:Y:S02]  /*07a0*/  IADD3 R16, PT, PT, R16, 0x20, RZ ;  /* 0x0000002010107810 */ /* 0x000fe40007ffe0ff */
[----:B------:R-:W-:Y:S02]  /*07b0*/  IADD3 R18, PT, PT, R18, 0x20, RZ ;  /* 0x0000002012127810 */ /* 0x000fe40007ffe0ff */
[----:B------:R-:W-:Y:S01]  /*07c0*/  LEA R7, R0, R7, 0x5 ;  /* 0x0000000700077211 */ /* 0x000fe200078e28ff */
[----:B0-----:R-:W-:-:S04]  /*07d0*/  FFMA R8, R8, R21, R15 ;  /* 0x0000001508087223 */ /* 0x001fc8000000000f */
[----:B---3--:R-:W-:-:S04]  /*07e0*/  FFMA R8, R25, R9, R8 ;  /* 0x0000000919087223 */ /* 0x008fc80000000008 */
[----:B----4-:R-:W-:-:S04]  /*07f0*/  FFMA R13, R13, R10, R8 ;  /* 0x0000000a0d0d7223 */ /* 0x010fc80000000008 */
[----:B-----5:R-:W-:Y:S01]  /*0800*/  FFMA R19, R12, R11, R13 ;  /* 0x0000000b0c137223 */ /* 0x020fe2000000000d */
[----:B------:R-:W-:Y:S06]  /*0810*/  BAR.SYNC.DEFER_BLOCKING 0x0 ;  /* 0x0000000000007b1d */ /* 0x000fec0000010000 */
[----:B------:R-:W-:Y:S05]  /*0820*/  BRA.U UP0, `(.L_x_1) ;  /* 0xfffffff900847547 */ /* 0x000fea000b83ffff */
.L_x_0:
[----:B------:R-:W0:Y:S02]  /*0830*/  LDC R0, c[0x0][0x3a4] ;  /* 0x0000e900ff007b82 */ /* 0x000e240000000800 */
[----:B0-----:R-:W-:-:S04]  /*0840*/  ISETP.GE.AND P0, PT, R17, R0, PT ;  /* 0x000000001100720c */ /* 0x001fc80003f06270 */
[----:B------:R-:W-:-:S13]  /*0850*/  ISETP.GE.OR P0, PT, R20, UR9, P0 ;  /* 0x0000000914007c0c */ /* 0x000fda0008706670 */
[----:B------:R-:W-:Y:S05]  /*0860*/  @P0 EXIT ;  /* 0x000000000000094d */ /* 0x000fea0003800000 */
[----:B------:R-:W0:Y:S01]  /*0870*/  LDC.64 R2, c[0x0][0x390] ;  /* 0x0000e400ff027b82 */ /* 0x000e220000000a00 */
[----:B------:R-:W-:-:S04]  /*0880*/  IMAD R17, R20, R0, R17 ;  /* 0x0000000014117224 */ /* 0x000fc800078e0211 */
[----:B------:R-:W-:-:S04]  /*0890*/  IMAD R17, R0, UR4, R17 ;  /* 0x0000000400117c24 */ /* 0x000fc8000f8e0211 */
[----:B0-----:R-:W-:-:S05]  /*08a0*/  IMAD.WIDE R2, R17, 0x4, R2 ;  /* 0x0000000411027825 */ /* 0x001fca00078e0202 */
[----:B------:R-:W-:Y:S01]  /*08b0*/  STG.E desc[UR12][R2.64], R19 ;  /* 0x0000001302007986 */ /* 0x000fe2000c10190c */
[----:B------:R-:W-:Y:S05]  /*08c0*/  EXIT ;  /* 0x000000000000794d */ /* 0x000fea0003800000 */
.L_x_2:
[----:B------:R-:W-:-:S00]  /*08d0*/  BRA `(.L_x_2) ;  /* 0xfffffffc00fc7947 */ /* 0x000fc0000383ffff */
[----:B------:R-:W-:-:S00]  /*08e0*/  NOP ;  /* 0x0000000000007918 */ /* 0x000fc00000000000 */
        /* <DEDUP_REMOVED lines=9> */
.L_x_44:


//--------------------- .text._Z24softmax_attention_kernelPfiii --------------------------
	.section	.text._Z24softmax_attention_kernelPfiii,"ax",@progbits
	.align	128
        .global         _Z24softmax_attention_kernelPfiii
        .type           _Z24softmax_attention_kernelPfiii,@function
        .size           _Z24softmax_attention_kernelPfiii,(.L_x_43 - _Z24softmax_attention_kernelPfiii)
        .other          _Z24softmax_attention_kernelPfiii,@"STO_CUDA_ENTRY STV_DEFAULT"
_Z24softmax_attention_kernelPfiii:
.text._Z24softmax_attention_kernelPfiii:
[----:B------:R-:W-:Y:S08]  /*0000*/  LDC R1, c[0x0][0x37c] ;  /* 0x0000df00ff017b82 */ /* 0x000ff00000000800 */
[----:B------:R-:W0:Y:S08]  /*0010*/  S2UR UR4, SR_CTAID.X ;  /* 0x00000000000479c3 */ /* 0x000e300000002500 */
[----:B------:R-:W0:Y:S02]  /*0020*/  LDC R0, c[0x0][0x390] ;  /* 0x0000e400ff007b82 */ /* 0x000e240000000800 */
[----:B0-----:R-:W-:-:S13]  /*0030*/  ISETP.LE.AND P0, PT, R0, UR4, PT ;  /* 0x0000000400007c0c */ /* 0x001fda000bf03270 */
[----:B------:R-:W-:Y:S05]  /*0040*/  @P0 EXIT ;  /* 0x000000000000094d */ /* 0x000fea0003800000 */
[----:B------:R-:W0:Y:S01]  /*0050*/  S2R R5, SR_TID.X ;  /* 0x0000000000057919 */ /* 0x000e220000002100 */
[----:B------:R-:W1:Y:S01]  /*0060*/  LDCU UR7, c[0x0][0x360] ;  /* 0x00006c00ff0777ac */ /* 0x000e620008000800 */
[----:B------:R-:W-:Y:S01]  /*0070*/  BSSY.RECONVERGENT B0, `(.L_x_3) ;  /* 0x0000011000007945 */ /* 0x000fe20003800200 */
[----:B------:R-:W-:Y:S01]  /*0080*/  IMAD.MOV.U32 R4, RZ, RZ, -0x800000 ;  /* 0xff800000ff047424 */ /* 0x000fe200078e00ff */
[----:B------:R-:W2:Y:S01]  /*0090*/  S2R R3, SR_CTAID.Y ;  /* 0x0000000000037919 */ /* 0x000ea20000002600 */
[----:B------:R-:W3:Y:S01]  /*00a0*/  LDCU.64 UR8, c[0x0][0x358] ;  /* 0x00006b00ff0877ac */ /* 0x000ee20008000a00 */
[-C--:B0-----:R-:W-:Y:S01]  /*00b0*/  ISETP.GE.U32.AND P0, PT, R5, R0.reuse, PT ;  /* 0x000000000500720c */ /* 0x081fe20003f06070 */
[----:B--2---:R-:W-:-:S12]  /*00c0*/  IMAD R2, R3, R0, UR4 ;  /* 0x0000000403027e24 */ /* 0x004fd8000f8e0200 */
[----:B-1-3--:R-:W-:Y:S05]  /*00d0*/  @P0 BRA `(.L_x_4) ;  /* 0x0000000000280947 */ /* 0x00afea0003800000 */
[----:B------:R-:W0:Y:S01]  /*00e0*/  LDC.64 R8, c[0x0][0x380] ;  /* 0x0000e000ff087b82 */ /* 0x000e220000000a00 */
[----:B------:R-:W-:Y:S02]  /*00f0*/  IMAD.MOV.U32 R4, RZ, RZ, -0x800000 ;  /* 0xff800000ff047424 */ /* 0x000fe400078e00ff */
[----:B------:R-:W-:-:S07]  /*0100*/  IMAD.MOV.U32 R3, RZ, RZ, R5 ;  /* 0x000000ffff037224 */ /* 0x000fce00078e0005 */
.L_x_5:
[----:B------:R-:W-:-:S04]  /*0110*/  IMAD R7, R2, R0, R3 ;  /* 0x0000000002077224 */ /* 0x000fc800078e0203 */
[----:B0-----:R-:W-:-:S06]  /*0120*/  IMAD.WIDE R6, R7, 0x4, R8 ;  /* 0x0000000407067825 */ /* 0x001fcc00078e0208 */
[----:B------:R-:W2:Y:S01]  /*0130*/  LDG.E R7, desc[UR8][R6.64] ;  /* 0x0000000806077981 */ /* 0x000ea2000c1e1900 */
[----:B------:R-:W-:-:S05]  /*0140*/  VIADD R3, R3, UR7 ;  /* 0x0000000703037c36 */ /* 0x000fca0008000000 */
[----:B------:R-:W-:Y:S02]  /*0150*/  ISETP.GE.AND P0, PT, R3, R0, PT ;  /* 0x000000000300720c */ /* 0x000fe40003f06270 */
[----:B--2---:R-:W-:-:S11]  /*0160*/  FMNMX R4, R7, R4, !PT ;  /* 0x0000000407047209 */ /* 0x004fd60007800000 */
[----:B------:R-:W-:Y:S05]  /*0170*/  @!P0 BRA `(.L_x_5) ;  /* 0xfffffffc00e48947 */ /* 0x000fea000383ffff */
.L_x_4:
[----:B------:R-:W-:Y:S05]  /*0180*/  BSYNC.RECONVERGENT B0 ;  /* 0x0000000000007941 */ /* 0x000fea0003800200 */
.L_x_3:
[----:B------:R-:W0:Y:S01]  /*0190*/  SHFL.DOWN PT, R3, R4, 0x10, 0x1f ;  /* 0x0a001f0004037f89 */ /* 0x000e2200000e0000 */
[----:B------:R-:W-:Y:S01]  /*01a0*/  ISETP.GT.U32.AND P1, PT, R5, 0x1f, PT ;  /* 0x0000001f0500780c */ /* 0x000fe20003f24070 */
[----:B------:R-:W-:-:S04]  /*01b0*/  UIADD3 UR4, UPT, UPT, UR7, 0x1f, URZ ;  /* 0x0000001f07047890 */ /* 0x000fc8000fffe0ff */
[----:B------:R-:W-:Y:S01]  /*01c0*/  USHF.R.U32.HI UR4, URZ, 0x5, UR4 ;  /* 0x00000005ff047899 */ /* 0x000fe20008011604 */
[----:B0-----:R-:W-:Y:S02]  /*01d0*/  FMNMX R6, R3, R4, !PT ;  /* 0x0000000403067209 */ /* 0x001fe40007800000 */
[----:B------:R-:W-:-:S03]  /*01e0*/  SHF.R.U32.HI R4, RZ, 0x5, R5 ;  /* 0x00000005ff047819 */ /* 0x000fc60000011605 */
[----:B------:R-:W0:Y:S02]  /*01f0*/  SHFL.DOWN PT, R3, R6, 0x8, 0x1f ;  /* 0x09001f0006037f89 */ /* 0x000e2400000e0000 */
[----:B0-----:R-:W-:Y:S02]  /*0200*/  FMNMX R7, R6, R3, !PT ;  /* 0x0000000306077209 */ /* 0x001fe40007800000 */
[----:B------:R-:W-:-:S03]  /*0210*/  LOP3.LUT R3, R5, 0x1f, RZ, 0xc0, !PT ;  /* 0x0000001f05037812 */ /* 0x000fc600078ec0ff */
[----:B------:R-:W0:Y:S01]  /*0220*/  SHFL.DOWN PT, R8, R7, 0x4, 0x1f ;  /* 0x08801f0007087f89 */ /* 0x000e2200000e0000 */
[----:B------:R-:W-:-:S13]  /*0230*/  ISETP.NE.AND P0, PT, R3, RZ, PT ;  /* 0x000000ff0300720c */ /* 0x000fda0003f05270 */
[----:B------:R-:W1:Y:S01]  /*0240*/  @!P0 S2R R12, SR_CgaCtaId ;  /* 0x00000000000c8919 */ /* 0x000e620000008800 */
[----:B------:R-:W-:Y:S02]  /*0250*/  @!P0 MOV R11, 0x400 ;  /* 0x00000400000b8802 */ /* 0x000fe40000000f00 */
[----:B0-----:R-:W-:-:S05]  /*0260*/  FMNMX R8, R7, R8, !PT ;  /* 0x0000000807087209 */ /* 0x001fca0007800000 */
[----:B------:R-:W0:Y:S01]  /*0270*/  SHFL.DOWN PT, R9, R8, 0x2, 0x1f ;  /* 0x08401f0008097f89 */ /* 0x000e2200000e0000 */
[----:B-1----:R-:W-:-:S04]  /*0280*/  @!P0 LEA R11, R12, R11, 0x18 ;  /* 0x0000000b0c0b8211 */ /* 0x002fc800078ec0ff */
[----:B------:R-:W-:Y:S02]  /*0290*/  @!P0 LEA R11, R4, R11, 0x2 ;  /* 0x0000000b040b8211 */ /* 0x000fe400078e10ff */
[----:B0-----:R-:W-:-:S05]  /*02a0*/  FMNMX R9, R8, R9, !PT ;  /* 0x0000000908097209 */ /* 0x001fca0007800000 */
[----:B------:R-:W0:Y:S02]  /*02b0*/  SHFL.DOWN PT, R10, R9, 0x1, 0x1f ;  /* 0x08201f00090a7f89 */ /* 0x000e2400000e0000 */
[----:B0-----:R-:W-:-:S05]  /*02c0*/  FMNMX R10, R9, R10, !PT ;  /* 0x0000000a090a7209 */ /* 0x001fca0007800000 */
[----:B------:R0:W-:Y:S01]  /*02d0*/  @!P0 STS [R11], R10 ;  /* 0x0000000a0b008388 */ /* 0x0001e20000000800 */
[----:B------:R-:W-:Y:S06]  /*02e0*/  BAR.SYNC.DEFER_BLOCKING 0x0 ;  /* 0x0000000000007b1d */ /* 0x000fec0000010000 */
[----:B------:R-:W-:Y:S05]  /*02f0*/  @P1 BRA `(.L_x_6) ;  /* 0x00000000005c1947 */ /* 0x000fea0003800000 */
[----:B------:R-:W-:Y:S01]  /*0300*/  ISETP.GE.U32.AND P1, PT, R3, UR4, PT ;  /* 0x0000000403007c0c */ /* 0x000fe2000bf26070 */
[----:B------:R-:W-:-:S12]  /*0310*/  UMOV UR5, 0xffffffff ;  /* 0xffffffff00057882 */ /* 0x000fd80000000000 */
[----:B------:R-:W1:Y:S01]  /*0320*/  @!P1 S2R R7, SR_CgaCtaId ;  /* 0x0000000000079919 */ /* 0x000e620000008800 */
[----:B------:R-:W-:-:S04]  /*0330*/  @!P1 MOV R6, 0x400 ;  /* 0x0000040000069802 */ /* 0x000fc80000000f00 */
[----:B-1----:R-:W-:Y:S01]  /*0340*/  @!P1 LEA R8, R7, R6, 0x18 ;  /* 0x0000000607089211 */ /* 0x002fe200078ec0ff */
[----:B------:R-:W-:-:S04]  /*0350*/  IMAD.MOV.U32 R6, RZ, RZ, -0x800000 ;  /* 0xff800000ff067424 */ /* 0x000fc800078e00ff */
[----:B------:R-:W-:-:S05]  /*0360*/  @!P1 IMAD R7, R3, 0x4, R8 ;  /* 0x0000000403079824 */ /* 0x000fca00078e0208 */
[----:B------:R1:W2:Y:S01]  /*0370*/  @!P1 LDS R6, [R7] ;  /* 0x0000000007069984 */ /* 0x0002a20000000800 */
[----:B------:R-:W-:Y:S05]  /*0380*/  BRA.DIV UR5, `(.L_x_7) ;  /* 0x0000000605e47947 */ /* 0x000fea000b800000 */
[----:B-12---:R-:W1:Y:S02]  /*0390*/  SHFL.DOWN PT, R7, R6, 0x10, 0x1f ;  /* 0x0a001f0006077f89 */ /* 0x006e6400000e0000 */
[----:B-1----:R-:W-:-:S05]  /*03a0*/  FMNMX R7, R7, R6, !PT ;  /* 0x0000000607077209 */ /* 0x002fca0007800000 */
[----:B------:R-:W1:Y:S02]  /*03b0*/  SHFL.DOWN PT, R8, R7, 0x8, 0x1f ;  /* 0x09001f0007087f89 */ /* 0x000e6400000e0000 */
[----:B-1----:R-:W-:-:S05]  /*03c0*/  FMNMX R8, R7, R8, !PT ;  /* 0x0000000807087209 */ /* 0x002fca0007800000 */
[----:B------:R-:W1:Y:S02]  /*03d0*/  SHFL.DOWN PT, R9, R8, 0x4, 0x1f ;  /* 0x08801f0008097f89 */ /* 0x000e6400000e0000 */
[----:B-1----:R-:W-:-:S05]  /*03e0*/  FMNMX R9, R8, R9, !PT ;  /* 0x0000000908097209 */ /* 0x002fca0007800000 */
[----:B0-----:R-:W0:Y:S02]  /*03f0*/  SHFL.DOWN PT, R10, R9, 0x2, 0x1f ;  /* 0x08401f00090a7f89 */ /* 0x001e2400000e0000 */
[----:B0-----:R-:W-:-:S05]  /*0400*/  FMNMX R10, R9, R10, !PT ;  /* 0x0000000a090a7209 */ /* 0x001fca0007800000 */
[----:B------:R0:W1:Y:S02]  /*0410*/  SHFL.DOWN PT, R11, R10, 0x1, 0x1f ;  /* 0x08201f000a0b7f89 */ /* 0x00006400000e0000 */
.L_x_21:
[----:B------:R-:W2:Y:S01]  /*0420*/  @!P0 S2R R7, SR_CgaCtaId ;  /* 0x0000000000078919 */ /* 0x000ea20000008800 */
[----:B------:R-:W-:Y:S02]  /*0430*/  @!P0 MOV R6, 0x400 ;  /* 0x0000040000068802 */ /* 0x000fe40000000f00 */
[----:B-1----:R-:W-:Y:S02]  /*0440*/  FMNMX R11, R10, R11, !PT ;  /* 0x0000000b0a0b7209 */ /* 0x002fe40007800000 */
[----:B--2---:R-:W-:-:S05]  /*0450*/  @!P0 LEA R6, R7, R6, 0x18 ;  /* 0x0000000607068211 */ /* 0x004fca00078ec0ff */
[----:B------:R1:W-:Y:S02]  /*0460*/  @!P0 STS [R6+0x40], R11 ;  /* 0x0000400b06008388 */ /* 0x0003e40000000800 */
.L_x_6:
[----:B------:R-:W-:Y:S01]  /*0470*/  ISETP.GE.U32.AND P1, PT, R5, R0, PT ;  /* 0x000000000500720c */ /* 0x000fe20003f26070 */
[----:B------:R-:W-:Y:S05]  /*0480*/  WARPSYNC.ALL ;  /* 0x0000000000007948 */ /* 0x000fea0003800000 */
[----:B------:R-:W-:Y:S01]  /*0490*/  BAR.SYNC.DEFER_BLOCKING 0x0 ;  /* 0x0000000000007b1d */ /* 0x000fe20000010000 */
[----:B0-----:R-:W-:-:S05]  /*04a0*/  IMAD.MOV.U32 R10, RZ, RZ, RZ ;  /* 0x000000ffff0a7224 */ /* 0x001fca00078e00ff */
[----:B------:R-:W-:Y:S04]  /*04b0*/  BSSY.RECONVERGENT B0, `(.L_x_8) ;  /* 0x000001c000007945 */ /* 0x000fe80003800200 */
[----:B------:R-:W-:Y:S05]  /*04c0*/  @P1 BRA `(.L_x_9) ;  /* 0x0000000000681947 */ /* 0x000fea0003800000 */
[----:B------:R-:W0:Y:S01]  /*04d0*/  S2UR UR6, SR_CgaCtaId ;  /* 0x00000000000679c3 */ /* 0x000e220000008800 */
[----:B------:R-:W-:Y:S01]  /*04e0*/  UMOV UR5, 0x400 ;  /* 0x0000040000057882 */ /* 0x000fe20000000000 */
[----:B------:R-:W-:Y:S01]  /*04f0*/  IMAD.MOV.U32 R10, RZ, RZ, RZ ;  /* 0x000000ffff0a7224 */ /* 0x000fe200078e00ff */
[----:B------:R-:W-:-:S05]  /*0500*/  MOV R13, R5 ;  /* 0x00000005000d7202 */ /* 0x000fca0000000f00 */
[----:B-1----:R-:W1:Y:S01]  /*0510*/  LDC.64 R6, c[0x0][0x380] ;  /* 0x0000e000ff067b82 */ /* 0x002e620000000a00 */
[----:B0-----:R-:W-:-:S09]  /*0520*/  ULEA UR5, UR6, UR5, 0x18 ;  /* 0x0000000506057291 */ /* 0x001fd2000f8ec0ff */
[----:B------:R-:W0:Y:S03]  /*0530*/  LDS R11, [UR5+0x40] ;  /* 0x00004005ff0b7984 */ /* 0x000e260008000800 */
.L_x_10:
[----:B--2---:R-:W-:-:S04]  /*0540*/  IMAD R9, R2, R0, R13 ;  /* 0x0000000002097224 */ /* 0x004fc800078e020d */
[----:B-1----:R-:W-:-:S05]  /*0550*/  IMAD.WIDE R8, R9, 0x4, R6 ;  /* 0x0000000409087825 */ /* 0x002fca00078e0206 */
[----:B------:R-:W0:Y:S01]  /*0560*/  LDG.E R12, desc[UR8][R8.64] ;  /* 0x00000008080c7981 */ /* 0x000e22000c1e1900 */
[----:B------:R-:W-:Y:S02]  /*0570*/  IMAD.MOV.U32 R15, RZ, RZ, 0x3bbb989d ;  /* 0x3bbb989dff0f7424 */ /* 0x000fe400078e00ff */
[----:B------:R-:W-:Y:S02]  /*0580*/  IMAD.MOV.U32 R17, RZ, RZ, 0x437c0000 ;  /* 0x437c0000ff117424 */ /* 0x000fe400078e00ff */
[----:B------:R-:W-:-:S05]  /*0590*/  VIADD R13, R13, UR7 ;  /* 0x000000070d0d7c36 */ /* 0x000fca0008000000 */
[----:B------:R-:W-:Y:S01]  /*05a0*/  ISETP.GE.AND P1, PT, R13, R0, PT ;  /* 0x000000000d00720c */ /* 0x000fe20003f26270 */
[----:B0-----:R-:W-:-:S04]  /*05b0*/  FADD R12, -R11, R12 ;  /* 0x0000000c0b0c7221 */ /* 0x001fc80000000100 */
[----:B------:R-:W-:-:S04]  /*05c0*/  FFMA.SAT R14, R12, R15, 0.5 ;  /* 0x3f0000000c0e7423 */ /* 0x000fc8000000200f */
[----:B------:R-:W-:-:S04]  /*05d0*/  FFMA.RM R14, R14, R17, 12582913 ;  /* 0x4b4000010e0e7423 */ /* 0x000fc80000004011 */
[C---:B------:R-:W-:Y:S01]  /*05e0*/  FADD R15, R14.reuse, -12583039 ;  /* 0xcb40007f0e0f7421 */ /* 0x040fe20000000000 */
[----:B------:R-:W-:-:S03]  /*05f0*/  IMAD.SHL.U32 R14, R14, 0x800000, RZ ;  /* 0x008000000e0e7824 */ /* 0x000fc600078e00ff */
[----:B------:R-:W-:-:S04]  /*0600*/  FFMA R15, R12, 1.4426950216293334961, -R15 ;  /* 0x3fb8aa3b0c0f7823 */ /* 0x000fc8000000080f */
[----:B------:R-:W-:-:S06]  /*0610*/  FFMA R15, R12, 1.925963033500011079e-08, R15 ;  /* 0x32a570600c0f7823 */ /* 0x000fcc000000000f */
[----:B------:R-:W0:Y:S02]  /*0620*/  MUFU.EX2 R15, R15 ;  /* 0x0000000f000f7308 */ /* 0x000e240000000800 */
[----:B0-----:R-:W-:-:S04]  /*0630*/  FMUL R17, R14, R15 ;  /* 0x0000000f0e117220 */ /* 0x001fc80000400000 */
[----:B------:R-:W-:Y:S01]  /*0640*/  FADD R10, R17, R10 ;  /* 0x0000000a110a7221 */ /* 0x000fe20000000000 */
[----:B------:R2:W-:Y:S01]  /*0650*/  STG.E desc[UR8][R8.64], R17 ;  /* 0x0000001108007986 */ /* 0x0005e2000c101908 */
[----:B------:R-:W-:Y:S05]  /*0660*/  @!P1 BRA `(.L_x_10) ;  /* 0xfffffffc00b49947 */ /* 0x000fea000383ffff */
.L_x_9:
[----:B------:R-:W-:Y:S05]  /*0670*/  BSYNC.RECONVERGENT B0 ;  /* 0x0000000000007941 */ /* 0x000fea0003800200 */
.L_x_8:
[----:B------:R-:W0:Y:S01]  /*0680*/  SHFL.DOWN PT, R7, R10, 0x10, 0x1f ;  /* 0x0a001f000a077f89 */ /* 0x000e2200000e0000 */
[----:B------:R-:W-:Y:S02]  /*0690*/  @!P0 MOV R12, 0x400 ;  /* 0x00000400000c8802 */ /* 0x000fe40000000f00 */
[----:B------:R-:W-:Y:S01]  /*06a0*/  ISETP.GT.U32.AND P1, PT, R5, 0x1f, PT ;  /* 0x0000001f0500780c */ /* 0x000fe20003f24070 */
[----:B------:R-:W3:Y:S01]  /*06b0*/  @!P0 S2R R13, SR_CgaCtaId ;  /* 0x00000000000d8919 */ /* 0x000ee20000008800 */
[----:B0-----:R-:W-:Y:S01]  /*06c0*/  FADD R7, R7, R10 ;  /* 0x0000000a07077221 */ /* 0x001fe20000000000 */
[----:B------:R-:W-:-:S04]  /*06d0*/  @!P0 IADD3 R10, PT, PT, R12, 0x20, RZ ;  /* 0x000000200c0a8810 */ /* 0x000fc80007ffe0ff */
[----:B-1----:R-:W0:Y:S01]  /*06e0*/  SHFL.DOWN PT, R6, R7, 0x8, 0x1f ;  /* 0x09001f0007067f89 */ /* 0x002e2200000e0000 */
[----:B---3--:R-:W-:-:S05]  /*06f0*/  @!P0 LEA R13, R13, R10, 0x18 ;  /* 0x0000000a0d0d8211 */ /* 0x008fca00078ec0ff */
[----:B------:R-:W-:Y:S02]  /*0700*/  @!P0 IMAD R13, R4, 0x4, R13 ;  /* 0x00000004040d8824 */ /* 0x000fe400078e020d */
[----:B0-----:R-:W-:-:S05]  /*0710*/  FADD R6, R7, R6 ;  /* 0x0000000607067221 */ /* 0x001fca0000000000 */
[----:B--2---:R-:W0:Y:S02]  /*0720*/  SHFL.DOWN PT, R9, R6, 0x4, 0x1f ;  /* 0x08801f0006097f89 */ /* 0x004e2400000e0000 */
[----:B0-----:R-:W-:-:S05]  /*0730*/  FADD R9, R6, R9 ;  /* 0x0000000906097221 */ /* 0x001fca0000000000 */
[----:B------:R-:W0:Y:S02]  /*0740*/  SHFL.DOWN PT, R8, R9, 0x2, 0x1f ;  /* 0x08401f0009087f89 */ /* 0x000e2400000e0000 */
[----:B0-----:R-:W-:-:S05]  /*0750*/  FADD R8, R9, R8 ;  /* 0x0000000809087221 */ /* 0x001fca0000000000 */
[----:B------:R-:W0:Y:S02]  /*0760*/  SHFL.DOWN PT, R11, R8, 0x1, 0x1f ;  /* 0x08201f00080b7f89 */ /* 0x000e2400000e0000 */
[----:B0-----:R-:W-:-:S05]  /*0770*/  FADD R4, R8, R11 ;  /* 0x0000000b08047221 */ /* 0x001fca0000000000 */
[----:B------:R0:W-:Y:S01]  /*0780*/  @!P0 STS [R13], R4 ;  /* 0x000000040d008388 */ /* 0x0001e20000000800 */
[----:B------:R-:W-:Y:S06]  /*0790*/  BAR.SYNC.DEFER_BLOCKING 0x0 ;  /* 0x0000000000007b1d */ /* 0x000fec0000010000 */
[----:B------:R-:W-:Y:S05]  /*07a0*/  @P1 BRA `(.L_x_11) ;  /* 0x0000000000601947 */ /* 0x000fea0003800000 */
[----:B------:R-:W-:Y:S01]  /*07b0*/  ISETP.GE.U32.AND P1, PT, R3, UR4, PT ;  /* 0x0000000403007c0c */ /* 0x000fe2000bf26070 */
[----:B------:R-:W-:-:S12]  /*07c0*/  UMOV UR5, 0xffffffff ;  /* 0xffffffff00057882 */ /* 0x000fd80000000000 */
[----:B------:R-:W1:Y:S01]  /*07d0*/  @!P1 S2R R7, SR_CgaCtaId ;  /* 0x0000000000079919 */ /* 0x000e620000008800 */
[----:B0-----:R-:W-:-:S05]  /*07e0*/  @!P1 MOV R4, 0x400 ;  /* 0x0000040000049802 */ /* 0x001fca0000000f00 */
[----:B------:R-:W-:-:S05]  /*07f0*/  @!P1 VIADD R4, R4, 0x20 ;  /* 0x0000002004049836 */ /* 0x000fca0000000000 */
[----:B-1----:R-:W-:Y:S01]  /*0800*/  @!P1 LEA R6, R7, R4, 0x18 ;  /* 0x0000000407069211 */ /* 0x002fe200078ec0ff */
[----:B------:R-:W-:-:S03]  /*0810*/  IMAD.MOV.U32 R4, RZ, RZ, RZ ;  /* 0x000000ffff047224 */ /* 0x000fc600078e00ff */
[----:B------:R-:W-:-:S05]  /*0820*/  @!P1 LEA R3, R3, R6, 0x2 ;  /* 0x0000000603039211 */ /* 0x000fca00078e10ff */
[----:B------:R0:W1:Y:S01]  /*0830*/  @!P1 LDS R4, [R3] ;  /* 0x0000000003049984 */ /* 0x0000620000000800 */
[----:B------:R-:W-:Y:S05]  /*0840*/  BRA.DIV UR5, `(.L_x_12) ;  /* 0x0000000605447947 */ /* 0x000fea000b800000 */
[----:B01----:R-:W0:Y:S02]  /*0850*/  SHFL.DOWN PT, R3, R4, 0x10, 0x1f ;  /* 0x0a001f0004037f89 */ /* 0x003e2400000e0000 */
[----:B0-----:R-:W-:-:S05]  /*0860*/  FADD R3, R3, R4 ;  /* 0x0000000403037221 */ /* 0x001fca0000000000 */
[----:B------:R-:W0:Y:S02]  /*0870*/  SHFL.DOWN PT, R6, R3, 0x8, 0x1f ;  /* 0x09001f0003067f89 */ /* 0x000e2400000e0000 */
[----:B0-----:R-:W-:-:S05]  /*0880*/  FADD R6, R3, R6 ;  /* 0x0000000603067221 */ /* 0x001fca0000000000 */
[----:B------:R-:W0:Y:S02]  /*0890*/  SHFL.DOWN PT, R7, R6, 0x4, 0x1f ;  /* 0x08801f0006077f89 */ /* 0x000e2400000e0000 */
[----:B0-----:R-:W-:-:S05]  /*08a0*/  FADD R7, R6, R7 ;  /* 0x0000000706077221 */ /* 0x001fca0000000000 */
[----:B------:R-:W0:Y:S02]  /*08b0*/  SHFL.DOWN PT, R8, R7, 0x2, 0x1f ;  /* 0x08401f0007087f89 */ /* 0x000e2400000e0000 */
[----:B0-----:R-:W-:-:S05]  /*08c0*/  FADD R8, R7, R8 ;  /* 0x0000000807087221 */ /* 0x001fca0000000000 */
[----:B------:R0:W1:Y:S02]  /*08d0*/  SHFL.DOWN PT, R9, R8, 0x1, 0x1f ;  /* 0x08201f0008097f89 */ /* 0x00006400000e0000 */
.L_x_27:
[----:B------:R-:W2:Y:S01]  /*08e0*/  @!P0 S2R R4, SR_CgaCtaId ;  /* 0x0000000000048919 */ /* 0x000ea20000008800 */
[----:B------:R-:W-:Y:S01]  /*08f0*/  @!P0 MOV R3, 0x400 ;  /* 0x0000040000038802 */ /* 0x000fe20000000f00 */
[----:B-1----:R-:W-:-:S03]  /*0900*/  FADD R9, R8, R9 ;  /* 0x0000000908097221 */ /* 0x002fc60000000000 */
[----:B--2---:R-:W-:-:S05]  /*0910*/  @!P0 LEA R4, R4, R3, 0x18 ;  /* 0x0000000304048211 */ /* 0x004fca00078ec0ff */
[----:B------:R1:W-:Y:S02]  /*0920*/  @!P0 STS [R4+0x44], R9 ;  /* 0x0000440904008388 */ /* 0x0003e40000000800 */
.L_x_11:
[----:B------:R-:W-:Y:S05]  /*0930*/  WARPSYNC.ALL ;  /* 0x0000000000007948 */ /* 0x000fea0003800000 */
[----:B------:R-:W-:Y:S01]  /*0940*/  BAR.SYNC.DEFER_BLOCKING 0x0 ;  /* 0x0000000000007b1d */ /* 0x000fe20000010000 */
[----:B------:R-:W-:-:S13]  /*0950*/  ISETP.GE.U32.AND P0, PT, R5, R0, PT ;  /* 0x000000000500720c */ /* 0x000fda0003f06070 */
[----:B------:R-:W-:Y:S05]  /*0960*/  @P0 EXIT ;  /* 0x000000000000094d */ /* 0x000fea0003800000 */
[----:B------:R-:W2:Y:S01]  /*0970*/  S2UR UR5, SR_CgaCtaId ;  /* 0x00000000000579c3 */ /* 0x000ea20000008800 */
[----:B------:R-:W-:-:S07]  /*0980*/  UMOV UR4, 0x400 ;  /* 0x0000040000047882 */ /* 0x000fce0000000000 */
[----:B------:R-:W3:Y:S01]  /*0990*/  LDC.64 R6, c[0x0][0x380] ;  /* 0x0000e000ff067b82 */ /* 0x000ee20000000a00 */
[----:B--2---:R-:W-:-:S09]  /*09a0*/  ULEA UR4, UR5, UR4, 0x18 ;  /* 0x0000000405047291 */ /* 0x004fd2000f8ec0ff */
[----:B------:R-:W2:Y:S02]  /*09b0*/  LDS R3, [UR4+0x44] ;  /* 0x00004404ff037984 */ /* 0x000ea40008000800 */
[----:B------:R-:W4:Y:S02]  /*09c0*/  LDCU UR4, c[0x0][0x390] ;  /* 0x00007200ff0477ac */ /* 0x000f240008000800 */
.L_x_15:
[----:B-1--4-:R-:W-:-:S04]  /*09d0*/  IMAD R9, R2, UR4, R5 ;  /* 0x0000000402097c24 */ /* 0x012fc8000f8e0205 */
[----:B0--3--:R-:W-:-:S05]  /*09e0*/  IMAD.WIDE R8, R9, 0x4, R6 ;  /* 0x0000000409087825 */ /* 0x009fca00078e0206 */
[----:B------:R-:W3:Y:S01]  /*09f0*/  LDG.E R0, desc[UR8][R8.64] ;  /* 0x0000000808007981 */ /* 0x000ee2000c1e1900 */
[----:B--2---:R-:W0:Y:S01]  /*0a00*/  MUFU.RCP R4, R3 ;  /* 0x0000000300047308 */ /* 0x004e220000001000 */
[----:B------:R-:W-:Y:S01]  /*0a10*/  BSSY.RECONVERGENT B0, `(.L_x_13) ;  /* 0x000000b000007945 */ /* 0x000fe20003800200 */
[----:B0-----:R-:W-:-:S04]  /*0a20*/  FFMA R11, -R3, R4, 1 ;  /* 0x3f800000030b7423 */ /* 0x001fc80000000104 */
[----:B------:R-:W-:Y:S02]  /*0a30*/  FFMA R11, R4, R11, R4 ;  /* 0x0000000b040b7223 */ /* 0x000fe40000000004 */
[----:B---3--:R-:W0:Y:S02]  /*0a40*/  FCHK P0, R0, R3 ;  /* 0x0000000300007302 */ /* 0x008e240000000000 */
[----:B------:R-:W-:-:S04]  /*0a50*/  FFMA R4, R0, R11, RZ ;  /* 0x0000000b00047223 */ /* 0x000fc800000000ff */
[----:B------:R-:W-:-:S04]  /*0a60*/  FFMA R10, -R3, R4, R0 ;  /* 0x00000004030a7223 */ /* 0x000fc80000000100 */
[----:B------:R-:W-:Y:S01]  /*0a70*/  FFMA R11, R11, R10, R4 ;  /* 0x0000000a0b0b7223 */ /* 0x000fe20000000004 */
[----:B0-----:R-:W-:Y:S06]  /*0a80*/  @!P0 BRA `(.L_x_14) ;  /* 0x00000000000c8947 */ /* 0x001fec0003800000 */
[----:B------:R-:W-:-:S07]  /*0a90*/  MOV R4, 0xab0 ;  /* 0x00000ab000047802 */ /* 0x000fce0000000f00 */
[----:B------:R-:W-:Y:S05]  /*0aa0*/  CALL.REL.NOINC `($__internal_0_$__cuda_sm3x_div_rn_noftz_f32_slowpath) ;  /* 0x0000000400407944 */ /* 0x000fea0003c00000 */
[----:B------:R-:W-:-:S07]  /*0ab0*/  IMAD.MOV.U32 R11, RZ, RZ, R0 ;  /* 0x000000ffff0b7224 */ /* 0x000fce00078e0000 */
.L_x_14:
[----:B------:R-:W-:Y:S05]  /*0ac0*/  BSYNC.RECONVERGENT B0 ;  /* 0x0000000000007941 */ /* 0x000fea0003800200 */
.L_x_13:
[----:B------:R0:W-:Y:S01]  /*0ad0*/  STG.E desc[UR8][R8.64], R11 ;  /* 0x0000000b08007986 */ /* 0x0001e2000c101908 */
[----:B------:R-:W-:-:S05]  /*0ae0*/  VIADD R5, R5, UR7 ;  /* 0x0000000705057c36 */ /* 0x000fca0008000000 */
[----:B------:R-:W-:-:S13]  /*0af0*/  ISETP.GE.AND P0, PT, R5, UR4, PT ;  /* 0x0000000405007c0c */ /* 0x000fda000bf06270 */
[----:B0-----:R-:W-:Y:S05]  /*0b00*/  @!P0 BRA `(.L_x_15) ;  /* 0xfffffffc00b08947 */ /* 0x001fea000383ffff */
[----:B------:R-:W-:Y:S05]  /*0b10*/  EXIT ;  /* 0x000000000000794d */ /* 0x000fea0003800000 */
.L_x_7:
[----:B------:R-:W-:Y:S02]  /*0b20*/  HFMA2 R14, -RZ, RZ, 0, 9.5367431640625e-07 ;  /* 0x00000010ff0e7431 */ /* 0x000fe400000001ff */
[----:B--2---:R-:W-:Y:S02]  /*0b30*/  IMAD.MOV.U32 R13, RZ, RZ, R6 ;  /* 0x000000ffff0d7224 */ /* 0x004fe400078e0006 */
[----:B------:R-:W-:Y:S02]  /*0b40*/  IMAD.MOV.U32 R15, RZ, RZ, 0x1f ;  /* 0x0000001fff0f7424 */ /* 0x000fe400078e00ff */
[----:B------:R-:W-:-:S07]  /*0b50*/  IMAD.MOV.U32 R12, RZ, RZ, -0x1 ;  /* 0xffffffffff0c7424 */ /* 0x000fce00078e00ff */
[----:B01----:R-:W-:Y:S05]  /*0b60*/  WARPSYNC.COLLECTIVE R12, `(.L_x_16) ;  /* 0x000000000c087348 */ /* 0x003fea0003c00000 */
[----:B0-----:R0:W2:Y:S02]  /*0b70*/  SHFL.DOWN P1, R11, R13, R14, R15 ;  /* 0x0800000e0d0b7389 */ /* 0x0010a4000002000f */
[----:B012---:R-:W-:Y:S05]  /*0b80*/  ENDCOLLECTIVE ;  /* 0x000000000000791b */ /* 0x007fea0003800000 */
.L_x_16:
[----:B------:R-:W-:Y:S02]  /*0b90*/  IMAD.MOV.U32 R14, RZ, RZ, 0x8 ;  /* 0x00000008ff0e7424 */ /* 0x000fe400078e00ff */
[----:B------:R-:W-:-:S05]  /*0ba0*/  IMAD.MOV.U32 R7, RZ, RZ, R11 ;  /* 0x000000ffff077224 */ /* 0x000fca00078e000b */
[----:B------:R-:W-:-:S04]  /*0bb0*/  FMNMX R7, R7, R6, !PT ;  /* 0x0000000607077209 */ /* 0x000fc80007800000 */
[----:B------:R-:W-:-:S07]  /*0bc0*/  MOV R13, R7 ;  /* 0x00000007000d7202 */ /* 0x000fce0000000f00 */
[----:B------:R-:W-:Y:S05]  /*0bd0*/  WARPSYNC.COLLECTIVE R12, `(.L_x_17) ;  /* 0x000000000c087348 */ /* 0x000fea0003c00000 */
[----:B------:R0:W1:Y:S02]  /*0be0*/  SHFL.DOWN P1, R11, R13, R14, R15 ;  /* 0x0800000e0d0b7389 */ /* 0x000064000002000f */
[----:B01----:R-:W-:Y:S05]  /*0bf0*/  ENDCOLLECTIVE ;  /* 0x000000000000791b */ /* 0x003fea0003800000 */
.L_x_17:
[----:B------:R-:W-:Y:S02]  /*0c00*/  HFMA2 R14, -RZ, RZ, 0, 2.384185791015625e-07 ;  /* 0x00000004ff0e7431 */ /* 0x000fe400000001ff */
[----:B------:R-:W-:-:S05]  /*0c10*/  IMAD.MOV.U32 R8, RZ, RZ, R11 ;  /* 0x000000ffff087224 */ /* 0x000fca00078e000b */
[----:B------:R-:W-:-:S05]  /*0c20*/  FMNMX R8, R7, R8, !PT ;  /* 0x0000000807087209 */ /* 0x000fca0007800000 */
[----:B------:R-:W-:-:S07]  /*0c30*/  IMAD.MOV.U32 R13, RZ, RZ, R8 ;  /* 0x000000ffff0d7224 */ /* 0x000fce00078e0008 */
[----:B------:R-:W-:Y:S05]  /*0c40*/  WARPSYNC.COLLECTIVE R12, `(.L_x_18) ;  /* 0x000000000c087348 */ /* 0x000fea0003c00000 */
[----:B------:R0:W1:Y:S02]  /*0c50*/  SHFL.DOWN P1, R11, R13, R14, R15 ;  /* 0x0800000e0d0b7389 */ /* 0x000064000002000f */
[----:B01----:R-:W-:Y:S05]  /*0c60*/  ENDCOLLECTIVE ;  /* 0x000000000000791b */ /* 0x003fea0003800000 */
.L_x_18:
[----:B------:R-:W-:Y:S02]  /*0c70*/  IMAD.MOV.U32 R14, RZ, RZ, 0x2 ;  /* 0x00000002ff0e7424 */ /* 0x000fe400078e00ff */
[----:B------:R-:W-:-:S05]  /*0c80*/  IMAD.MOV.U32 R9, RZ, RZ, R11 ;  /* 0x000000ffff097224 */ /* 0x000fca00078e000b */
[----:B------:R-:W-:-:S05]  /*0c90*/  FMNMX R9, R8, R9, !PT ;  /* 0x0000000908097209 */ /* 0x000fca0007800000 */
[----:B------:R-:W-:-:S07]  /*0ca0*/  IMAD.MOV.U32 R13, RZ, RZ, R9 ;  /* 0x000000ffff0d7224 */ /* 0x000fce00078e0009 */
[----:B------:R-:W-:Y:S05]  /*0cb0*/  WARPSYNC.COLLECTIVE R12, `(.L_x_19) ;  /* 0x000000000c087348 */ /* 0x000fea0003c00000 */
[----:B------:R0:W1:Y:S02]  /*0cc0*/  SHFL.DOWN P1, R11, R13, R14, R15 ;  /* 0x0800000e0d0b7389 */ /* 0x000064000002000f */
[----:B01----:R-:W-:Y:S05]  /*0cd0*/  ENDCOLLECTIVE ;  /* 0x000000000000791b */ /* 0x003fea0003800000 */
.L_x_19:
[----:B------:R-:W-:Y:S01]  /*0ce0*/  IMAD.MOV.U32 R14, RZ, RZ, 0x1 ;  /* 0x00000001ff0e7424 */ /* 0x000fe200078e00ff */
[----:B------:R-:W-:-:S04]  /*0cf0*/  MOV R10, R11 ;  /* 0x0000000b000a7202 */ /* 0x000fc80000000f00 */
[----:B------:R-:W-:-:S05]  /*0d00*/  FMNMX R10, R9, R10, !PT ;  /* 0x0000000a090a7209 */ /* 0x000fca0007800000 */
[----:B------:R-:W-:-:S07]  /*0d10*/  IMAD.MOV.U32 R13, RZ, RZ, R10 ;  /* 0x000000ffff0d7224 */ /* 0x000fce00078e000a */
[----:B------:R-:W-:Y:S05]  /*0d20*/  WARPSYNC.COLLECTIVE R12, `(.L_x_20) ;  /* 0x000000000c087348 */ /* 0x000fea0003c00000 */
[----:B------:R0:W1:Y:S02]  /*0d30*/  SHFL.DOWN P1, R11, R13, R14, R15 ;  /* 0x0800000e0d0b7389 */ /* 0x000064000002000f */
[----:B01----:R-:W-:Y:S05]  /*0d40*/  ENDCOLLECTIVE ;  /* 0x000000000000791b */ /* 0x003fea0003800000 */
.L_x_20:
[----:B------:R-:W-:Y:S05]  /*0d50*/  BRA `(.L_x_21) ;  /* 0xfffffff400b07947 */ /* 0x000fea000383ffff */
.L_x_12:
[----:B------:R-:W-:Y:S02]  /*0d60*/  HFMA2 R14, -RZ, RZ, 0, 9.5367431640625e-07 ;  /* 0x00000010ff0e7431 */ /* 0x000fe400000001ff */
[----:B-1----:R-:W-:Y:S02]  /*0d70*/  IMAD.MOV.U32 R13, RZ, RZ, R4 ;  /* 0x000000ffff0d7224 */ /* 0x002fe400078e0004 */
[----:B------:R-:W-:Y:S02]  /*0d80*/  IMAD.MOV.U32 R15, RZ, RZ, 0x1f ;  /* 0x0000001fff0f7424 */ /* 0x000fe400078e00ff */
[----:B------:R-:W-:-:S07]  /*0d90*/  IMAD.MOV.U32 R12, RZ, RZ, -0x1 ;  /* 0xffffffffff0c7424 */ /* 0x000fce00078e00ff */
[----:B0-----:R-:W-:Y:S05]  /*0da0*/  WARPSYNC.COLLECTIVE R12, `(.L_x_22) ;  /* 0x000000000c087348 */ /* 0x001fea0003c00000 */
[----:B------:R1:W2:Y:S02]  /*0db0*/  SHFL.DOWN P1, R11, R13, R14, R15 ;  /* 0x0800000e0d0b7389 */ /* 0x0002a4000002000f */
[----:B012---:R-:W-:Y:S05]  /*0dc0*/  ENDCOLLECTIVE ;  /* 0x000000000000791b */ /* 0x007fea0003800000 */
.L_x_22:
[----:B------:R-:W-:Y:S02]  /*0dd0*/  IMAD.MOV.U32 R14, RZ, RZ, 0x8 ;  /* 0x00000008ff0e7424 */ /* 0x000fe400078e00ff */
[----:B------:R-:W-:-:S04]  /*0de0*/  IMAD.MOV.U32 R3, RZ, RZ, R11 ;  /* 0x000000ffff037224 */ /* 0x000fc800078e000b */
[----:B------:R-:W-:-:S05]  /*0df0*/  FADD R3, R3, R4 ;  /* 0x0000000403037221 */ /* 0x000fca0000000000 */
[----:B------:R-:W-:-:S07]  /*0e00*/  MOV R13, R3 ;  /* 0x00000003000d7202 */ /* 0x000fce0000000f00 */
[----:B------:R-:W-:Y:S05]  /*0e10*/  WARPSYNC.COLLECTIVE R12, `(.L_x_23) ;  /* 0x000000000c087348 */ /* 0x000fea0003c00000 */
[----:B------:R0:W1:Y:S02]  /*0e20*/  SHFL.DOWN P1, R11, R13, R14, R15 ;  /* 0x0800000e0d0b7389 */ /* 0x000064000002000f */
[----:B01----:R-:W-:Y:S05]  /*0e30*/  ENDCOLLECTIVE ;  /* 0x000000000000791b */ /* 0x003fea0003800000 */
.L_x_23:
[----:B------:R-:W-:Y:S02]  /*0e40*/  HFMA2 R14, -RZ, RZ, 0, 2.384185791015625e-07 ;  /* 0x00000004ff0e7431 */ /* 0x000fe400000001ff */
[----:B------:R-:W-:-:S04]  /*0e50*/  IMAD.MOV.U32 R6, RZ, RZ, R11 ;  /* 0x000000ffff067224 */ /* 0x000fc800078e000b */
[----:B------:R-:W-:-:S04]  /*0e60*/  FADD R6, R3, R6 ;  /* 0x0000000603067221 */ /* 0x000fc80000000000 */
[----:B------:R-:W-:-:S07]  /*0e70*/  IMAD.MOV.U32 R13, RZ, RZ, R6 ;  /* 0x000000ffff0d7224 */ /* 0x000fce00078e0006 */
[----:B------:R-:W-:Y:S05]  /*0e80*/  WARPSYNC.COLLECTIVE R12, `(.L_x_24) ;  /* 0x000000000c087348 */ /* 0x000fea0003c00000 */
[----:B------:R0:W1:Y:S02]  /*0e90*/  SHFL.DOWN P1, R11, R13, R14, R15 ;  /* 0x0800000e0d0b7389 */ /* 0x000064000002000f */
[----:B01----:R-:W-:Y:S05]  /*0ea0*/  ENDCOLLECTIVE ;  /* 0x000000000000791b */ /* 0x003fea0003800000 */
.L_x_24:
[----:B------:R-:W-:Y:S02]  /*0eb0*/  IMAD.MOV.U32 R14, RZ, RZ, 0x2 ;  /* 0x00000002ff0e7424 */ /* 0x000fe400078e00ff */
[----:B------:R-:W-:-:S04]  /*0ec0*/  IMAD.MOV.U32 R7, RZ, RZ, R11 ;  /* 0x000000ffff077224 */ /* 0x000fc800078e000b */
[----:B------:R-:W-:-:S04]  /*0ed0*/  FADD R7, R6, R7 ;  /* 0x0000000706077221 */ /* 0x000fc80000000000 */
[----:B------:R-:W-:-:S07]  /*0ee0*/  IMAD.MOV.U32 R13, RZ, RZ, R7 ;  /* 0x000000ffff0d7224 */ /* 0x000fce00078e0007 */
[----:B------:R-:W-:Y:S05]  /*0ef0*/  WARPSYNC.COLLECTIVE R12, `(.L_x_25) ;  /* 0x000000000c087348 */ /* 0x000fea0003c00000 */
[----:B------:R0:W1:Y:S02]  /*0f00*/  SHFL.DOWN P1, R11, R13, R14, R15 ;  /* 0x0800000e0d0b7389 */ /* 0x000064000002000f */
[----:B01----:R-:W-:Y:S05]  /*0f10*/  ENDCOLLECTIVE ;  /* 0x000000000000791b */ /* 0x003fea0003800000 */
.L_x_25:
[----:B------:R-:W-:Y:S01]  /*0f20*/  IMAD.MOV.U32 R14, RZ, RZ, 0x1 ;  /* 0x00000001ff0e7424 */ /* 0x000fe200078e00ff */
[----:B------:R-:W-:-:S05]  /*0f30*/  MOV R8, R11 ;  /* 0x0000000b00087202 */ /* 0x000fca0000000f00 */
[----:B------:R-:W-:-:S04]  /*0f40*/  FADD R8, R7, R8 ;  /* 0x0000000807087221 */ /* 0x000fc80000000000 */
[----:B------:R-:W-:-:S07]  /*0f50*/  IMAD.MOV.U32 R13, RZ, RZ, R8 ;  /* 0x000000ffff0d7224 */ /* 0x000fce00078e0008 */
[----:B------:R-:W-:Y:S05]  /*0f60*/  WARPSYNC.COLLECTIVE R12, `(.L_x_26) ;  /* 0x000000000c087348 */ /* 0x000fea0003c00000 */
[----:B------:R0:W1:Y:S02]  /*0f70*/  SHFL.DOWN P1, R11, R13, R14, R15 ;  /* 0x0800000e0d0b7389 */ /* 0x000064000002000f */
[----:B01----:R-:W-:Y:S05]  /*0f80*/  ENDCOLLECTIVE ;  /* 0x000000000000791b */ /* 0x003fea0003800000 */
.L_x_26:
[----:B------:R-:W-:Y:S01]  /*0f90*/  IMAD.MOV.U32 R9, RZ, RZ, R11 ;  /* 0x000000ffff097224 */ /* 0x000fe200078e000b */
[----:B------:R-:W-:Y:S06]  /*0fa0*/  BRA `(.L_x_27) ;  /* 0xfffffff8004c7947 */ /* 0x000fec000383ffff */
        .weak           $__internal_0_$__cuda_sm3x_div_rn_noftz_f32_slowpath
        .type           $__internal_0_$__cuda_sm3x_div_rn_noftz_f32_slowpath,@function
        .size           $__internal_0_$__cuda_sm3x_div_rn_noftz_f32_slowpath,(.L_x_43 - $__internal_0_$__cuda_sm3x_div_rn_noftz_f32_slowpath)
$__internal_0_$__cuda_sm3x_div_rn_noftz_f32_slowpath:
[--C-:B------:R-:W-:Y:S01]  /*0fb0*/  SHF.R.U32.HI R11, RZ, 0x17, R3.reuse ;  /* 0x00000017ff0b7819 */ /* 0x100fe20000011603 */
[----:B------:R-:W-:Y:S01]  /*0fc0*/  BSSY.RECONVERGENT B1, `(.L_x_28) ;  /* 0x0000064000017945 */ /* 0x000fe20003800200 */
[--C-:B------:R-:W-:Y:S01]  /*0fd0*/  SHF.R.U32.HI R10, RZ, 0x17, R0.reuse ;  /* 0x00000017ff0a7819 */ /* 0x100fe20000011600 */
[----:B------:R-:W-:Y:S01]  /*0fe0*/  IMAD.MOV.U32 R12, RZ, RZ, R0 ;  /* 0x000000ffff0c7224 */ /* 0x000fe200078e0000 */
[----:B------:R-:W-:Y:S01]  /*0ff0*/  LOP3.LUT R11, R11, 0xff, RZ, 0xc0, !PT ;  /* 0x000000ff0b0b7812 */ /* 0x000fe200078ec0ff */
[----:B------:R-:W-:Y:S01]  /*1000*/  IMAD.MOV.U32 R13, RZ, RZ, R3 ;  /* 0x000000ffff0d7224 */ /* 0x000fe200078e0003 */
[----:B------:R-:W-:Y:S02]  /*1010*/  LOP3.LUT R16, R10, 0xff, RZ, 0xc0, !PT ;  /* 0x000000ff0a107812 */ /* 0x000fe400078ec0ff */
[----:B------:R-:W-:-:S03]  /*1020*/  IADD3 R14, PT, PT, R11, -0x1, RZ ;  /* 0xffffffff0b0e7810 */ /* 0x000fc60007ffe0ff */
[----:B------:R-:W-:Y:S01]  /*1030*/  VIADD R15, R16, 0xffffffff ;  /* 0xffffffff100f7836 */ /* 0x000fe20000000000 */
[----:B------:R-:W-:-:S04]  /*1040*/  ISETP.GT.U32.AND P0, PT, R14, 0xfd, PT ;  /* 0x000000fd0e00780c */ /* 0x000fc80003f04070 */
[----:B------:R-:W-:-:S13]  /*1050*/  ISETP.GT.U32.OR P0, PT, R15, 0xfd, P0 ;  /* 0x000000fd0f00780c */ /* 0x000fda0000704470 */
[----:B------:R-:W-:Y:S01]  /*1060*/  @!P0 MOV R10, RZ ;  /* 0x000000ff000a8202 */ /* 0x000fe20000000f00 */
[----:B------:R-:W-:Y:S06]  /*1070*/  @!P0 BRA `(.L_x_29) ;  /* 0x00000000005c8947 */ /* 0x000fec0003800000 */
[----:B------:R-:W-:Y:S02]  /*1080*/  FSETP.GTU.FTZ.AND P1, PT, |R3|, +INF , PT ;  /* 0x7f8000000300780b */ /* 0x000fe40003f3c200 */
[----:B------:R-:W-:-:S04]  /*1090*/  FSETP.GTU.FTZ.AND P0, PT, |R0|, +INF , PT ;  /* 0x7f8000000000780b */ /* 0x000fc80003f1c200 */
[----:B------:R-:W-:-:S13]  /*10a0*/  PLOP3.LUT P0, PT, P0, P1, PT, 0xf8, 0x8f ;  /* 0x00000000008f781c */ /* 0x000fda0000703f70 */
[----:B------:R-:W-:Y:S05]  /*10b0*/  @P0 BRA `(.L_x_30) ;  /* 0x00000004004c0947 */ /* 0x000fea0003800000 */
[----:B------:R-:W-:-:S13]  /*10c0*/  LOP3.LUT P0, RZ, R13, 0x7fffffff, R12, 0xc8, !PT ;  /* 0x7fffffff0dff7812 */ /* 0x000fda000780c80c */
[----:B------:R-:W-:Y:S05]  /*10d0*/  @!P0 BRA `(.L_x_31) ;  /* 0x00000004003c8947 */ /* 0x000fea0003800000 */
[C---:B------:R-:W-:Y:S02]  /*10e0*/  FSETP.NEU.FTZ.AND P2, PT, |R0|.reuse, +INF , PT ;  /* 0x7f8000000000780b */ /* 0x040fe40003f5d200 */
[----:B------:R-:W-:Y:S02]  /*10f0*/  FSETP.NEU.FTZ.AND P1, PT, |R3|, +INF , PT ;  /* 0x7f8000000300780b */ /* 0x000fe40003f3d200 */
[----:B------:R-:W-:-:S11]  /*1100*/  FSETP.NEU.FTZ.AND P0, PT, |R0|, +INF , PT ;  /* 0x7f8000000000780b */ /* 0x000fd60003f1d200 */
[----:B------:R-:W-:Y:S05]  /*1110*/  @!P1 BRA !P2, `(.L_x_31) ;  /* 0x00000004002c9947 */ /* 0x000fea0005000000 */
[----:B------:R-:W-:-:S04]  /*1120*/  LOP3.LUT P2, RZ, R12, 0x7fffffff, RZ, 0xc0, !PT ;  /* 0x7fffffff0cff7812 */ /* 0x000fc8000784c0ff */
[----:B------:R-:W-:-:S13]  /*1130*/  PLOP3.LUT P1, PT, P1, P2, PT, 0x2f, 0xf2 ;  /* 0x0000000000f2781c */ /* 0x000fda0000f24577 */
[----:B------:R-:W-:Y:S05]  /*1140*/  @P1 BRA `(.L_x_32) ;  /* 0x0000000400181947 */ /* 0x000fea0003800000 */
[----:B------:R-:W-:-:S04]  /*1150*/  LOP3.LUT P1, RZ, R13, 0x7fffffff, RZ, 0xc0, !PT ;  /* 0x7fffffff0dff7812 */ /* 0x000fc8000782c0ff */
[----:B------:R-:W-:-:S13]  /*1160*/  PLOP3.LUT P0, PT, P0, P1, PT, 0x2f, 0xf2 ;  /* 0x0000000000f2781c */ /* 0x000fda0000702577 */
[----:B------:R-:W-:Y:S05]  /*1170*/  @P0 BRA `(.L_x_33) ;  /* 0x0000000400000947 */ /* 0x000fea0003800000 */
[----:B------:R-:W-:Y:S02]  /*1180*/  ISETP.GE.AND P0, PT, R15, RZ, PT ;  /* 0x000000ff0f00720c */ /* 0x000fe40003f06270 */
[----:B------:R-:W-:-:S11]  /*1190*/  ISETP.GE.AND P1, PT, R14, RZ, PT ;  /* 0x000000ff0e00720c */ /* 0x000fd60003f26270 */
[----:B------:R-:W-:Y:S02]  /*11a0*/  @P0 IMAD.MOV.U32 R10, RZ, RZ, RZ ;  /* 0x000000ffff0a0224 */ /* 0x000fe400078e00ff */
[----:B------:R-:W-:Y:S01]  /*11b0*/  @!P0 FFMA R12, R0, 1.84467440737095516160e+19, RZ ;  /* 0x5f800000000c8823 */ /* 0x000fe200000000ff */
[----:B------:R-:W-:Y:S02]  /*11c0*/  @!P0 IMAD.MOV.U32 R10, RZ, RZ, -0x40 ;  /* 0xffffffc0ff0a8424 */ /* 0x000fe400078e00ff */
[----:B------:R-:W-:Y:S02]  /*11d0*/  @!P1 FFMA R13, R3, 1.84467440737095516160e+19, RZ ;  /* 0x5f800000030d9823 */ /* 0x000fe400000000ff */
[----:B------:R-:W-:-:S07]  /*11e0*/  @!P1 VIADD R10, R10, 0x40 ;  /* 0x000000400a0a9836 */ /* 0x000fce0000000000 */
.L_x_29:
[----:B------:R-:W-:Y:S01]  /*11f0*/  LEA R0, R11, 0xc0800000, 0x17 ;  /* 0xc08000000b007811 */ /* 0x000fe200078eb8ff */
[----:B------:R-:W-:Y:S03]  /*1200*/  BSSY.RECONVERGENT B2, `(.L_x_34) ;  /* 0x0000036000027945 */ /* 0x000fe60003800200 */
[----:B------:R-:W-:Y:S01]  /*1210*/  IADD3 R14, PT, PT, -R0, R13, RZ ;  /* 0x0000000d000e7210 */ /* 0x000fe20007ffe1ff */
[----:B------:R-:W-:-:S03]  /*1220*/  VIADD R13, R16, 0xffffff81 ;  /* 0xffffff81100d7836 */ /* 0x000fc60000000000 */
[----:B------:R-:W0:Y:S01]  /*1230*/  MUFU.RCP R15, R14 ;  /* 0x0000000e000f7308 */ /* 0x000e220000001000 */
[----:B------:R-:W-:Y:S01]  /*1240*/  FADD.FTZ R17, -R14, -RZ ;  /* 0x800000ff0e117221 */ /* 0x000fe20000010100 */
[C---:B------:R-:W-:Y:S01]  /*1250*/  IMAD R0, R13.reuse, -0x800000, R12 ;  /* 0xff8000000d007824 */ /* 0x040fe200078e020c */
[----:B------:R-:W-:-:S05]  /*1260*/  IADD3 R13, PT, PT, R13, 0x7f, -R11 ;  /* 0x0000007f0d0d7810 */ /* 0x000fca0007ffe80b */
[----:B------:R-:W-:Y:S02]  /*1270*/  IMAD.IADD R13, R13, 0x1, R10 ;  /* 0x000000010d0d7824 */ /* 0x000fe400078e020a */
[----:B0-----:R-:W-:-:S04]  /*1280*/  FFMA R16, R15, R17, 1 ;  /* 0x3f8000000f107423 */ /* 0x001fc80000000011 */
[----:B------:R-:W-:-:S04]  /*1290*/  FFMA R19, R15, R16, R15 ;  /* 0x000000100f137223 */ /* 0x000fc8000000000f */
[----:B------:R-:W-:-:S04]  /*12a0*/  FFMA R12, R0, R19, RZ ;  /* 0x00000013000c7223 */ /* 0x000fc800000000ff */
[----:B------:R-:W-:-:S04]  /*12b0*/  FFMA R15, R17, R12, R0 ;  /* 0x0000000c110f7223 */ /* 0x000fc80000000000 */
[----:B------:R-:W-:-:S04]  /*12c0*/  FFMA R16, R19, R15, R12 ;  /* 0x0000000f13107223 */ /* 0x000fc8000000000c */
[----:B------:R-:W-:-:S04]  /*12d0*/  FFMA R17, R17, R16, R0 ;  /* 0x0000001011117223 */ /* 0x000fc80000000000 */
[----:B------:R-:W-:-:S05]  /*12e0*/  FFMA R0, R19, R17, R16 ;  /* 0x0000001113007223 */ /* 0x000fca0000000010 */
[----:B------:R-:W-:-:S04]  /*12f0*/  SHF.R.U32.HI R11, RZ, 0x17, R0 ;  /* 0x00000017ff0b7819 */ /* 0x000fc80000011600 */
[----:B------:R-:W-:-:S05]  /*1300*/  LOP3.LUT R11, R11, 0xff, RZ, 0xc0, !PT ;  /* 0x000000ff0b0b7812 */ /* 0x000fca00078ec0ff */
[----:B------:R-:W-:-:S05]  /*1310*/  IMAD.IADD R14, R11, 0x1, R13 ;  /* 0x000000010b0e7824 */ /* 0x000fca00078e020d */
[----:B------:R-:W-:-:S04]  /*1320*/  IADD3 R10, PT, PT, R14, -0x1, RZ ;  /* 0xffffffff0e0a7810 */ /* 0x000fc80007ffe0ff */
[----:B------:R-:W-:-:S13]  /*1330*/  ISETP.GE.U32.AND P0, PT, R10, 0xfe, PT ;  /* 0x000000fe0a00780c */ /* 0x000fda0003f06070 */
[----:B------:R-:W-:Y:S05]  /*1340*/  @!P0 BRA `(.L_x_35) ;  /* 0x0000000000808947 */ /* 0x000fea0003800000 */
[----:B------:R-:W-:-:S13]  /*1350*/  ISETP.GT.AND P0, PT, R14, 0xfe, PT ;  /* 0x000000fe0e00780c */ /* 0x000fda0003f04270 */
[----:B------:R-:W-:Y:S05]  /*1360*/  @P0 BRA `(.L_x_36) ;  /* 0x00000000006c0947 */ /* 0x000fea0003800000 */
[----:B------:R-:W-:-:S13]  /*1370*/  ISETP.GE.AND P0, PT, R14, 0x1, PT ;  /* 0x000000010e00780c */ /* 0x000fda0003f06270 */
[----:B------:R-:W-:Y:S05]  /*1380*/  @P0 BRA `(.L_x_37) ;  /* 0x0000000000740947 */ /* 0x000fea0003800000 */
[----:B------:R-:W-:Y:S02]  /*1390*/  ISETP.GE.AND P0, PT, R14, -0x18, PT ;  /* 0xffffffe80e00780c */ /* 0x000fe40003f06270 */
[----:B------:R-:W-:-:S11]  /*13a0*/  LOP3.LUT R0, R0, 0x80000000, RZ, 0xc0, !PT ;  /* 0x8000000000007812 */ /* 0x000fd600078ec0ff */
[----:B------:R-:W-:Y:S05]  /*13b0*/  @!P0 BRA `(.L_x_37) ;  /* 0x0000000000688947 */ /* 0x000fea0003800000 */
[CCC-:B------:R-:W-:Y:S01]  /*13c0*/  FFMA.RZ R10, R19.reuse, R17.reuse, R16.reuse ;  /* 0x00000011130a7223 */ /* 0x1c0fe2000000c010 */
[C---:B------:R-:W-:Y:S02]  /*13d0*/  VIADD R13, R14.reuse, 0x20 ;  /* 0x000000200e0d7836 */ /* 0x040fe40000000000 */
[CCC-:B------:R-:W-:Y:S01]  /*13e0*/  FFMA.RM R11, R19.reuse, R17.reuse, R16.reuse ;  /* 0x00000011130b7223 */ /* 0x1c0fe20000004010 */
[----:B------:R-:W-:Y:S02]  /*13f0*/  ISETP.NE.AND P2, PT, R14, RZ, PT ;  /* 0x000000ff0e00720c */ /* 0x000fe40003f45270 */
[----:B------:R-:W-:Y:S01]  /*1400*/  LOP3.LUT R12, R10, 0x7fffff, RZ, 0xc0, !PT ;  /* 0x007fffff0a0c7812 */ /* 0x000fe200078ec0ff */
[----:B------:R-:W-:Y:S01]  /*1410*/  FFMA.RP R10, R19, R17, R16 ;  /* 0x00000011130a7223 */ /* 0x000fe20000008010 */
[----:B------:R-:W-:Y:S01]  /*1420*/  ISETP.NE.AND P1, PT, R14, RZ, PT ;  /* 0x000000ff0e00720c */ /* 0x000fe20003f25270 */
[----:B------:R-:W-:Y:S01]  /*1430*/  IMAD.MOV R14, RZ, RZ, -R14 ;  /* 0x000000ffff0e7224 */ /* 0x000fe200078e0a0e */
[----:B------:R-:W-:-:S02]  /*1440*/  LOP3.LUT R12, R12, 0x800000, RZ, 0xfc, !PT ;  /* 0x008000000c0c7812 */ /* 0x000fc400078efcff */
[----:B------:R-:W-:Y:S02]  /*1450*/  FSETP.NEU.FTZ.AND P0, PT, R10, R11, PT ;  /* 0x0000000b0a00720b */ /* 0x000fe40003f1d000 */
[----:B------:R-:W-:Y:S02]  /*1460*/  SHF.L.U32 R13, R12, R13, RZ ;  /* 0x0000000d0c0d7219 */ /* 0x000fe400000006ff */
[----:B------:R-:W-:Y:S02]  /*1470*/  SEL R11, R14, RZ, P2 ;  /* 0x000000ff0e0b7207 */ /* 0x000fe40001000000 */
[----:B------:R-:W-:Y:S02]  /*1480*/  ISETP.NE.AND P1, PT, R13, RZ, P1 ;  /* 0x000000ff0d00720c */ /* 0x000fe40000f25270 */
[----:B------:R-:W-:Y:S02]  /*1490*/  SHF.R.U32.HI R11, RZ, R11, R12 ;  /* 0x0000000bff0b7219 */ /* 0x000fe4000001160c */
[----:B------:R-:W-:-:S02]  /*14a0*/  PLOP3.LUT P0, PT, P0, P1, PT, 0xf8, 0x8f ;  /* 0x00000000008f781c */ /* 0x000fc40000703f70 */
[----:B------:R-:W-:Y:S02]  /*14b0*/  SHF.R.U32.HI R13, RZ, 0x1, R11 ;  /* 0x00000001ff0d7819 */ /* 0x000fe4000001160b */
[----:B------:R-:W-:-:S04]  /*14c0*/  SEL R10, RZ, 0x1, !P0 ;  /* 0x00000001ff0a7807 */ /* 0x000fc80004000000 */
[----:B------:R-:W-:-:S04]  /*14d0*/  LOP3.LUT R10, R10, 0x1, R13, 0xf8, !PT ;  /* 0x000000010a0a7812 */ /* 0x000fc800078ef80d */
[----:B------:R-:W-:-:S05]  /*14e0*/  LOP3.LUT R10, R10, R11, RZ, 0xc0, !PT ;  /* 0x0000000b0a0a7212 */ /* 0x000fca00078ec0ff */
[----:B------:R-:W-:-:S05]  /*14f0*/  IMAD.IADD R13, R13, 0x1, R10 ;  /* 0x000000010d0d7824 */ /* 0x000fca00078e020a */
[----:B------:R-:W-:Y:S01]  /*1500*/  LOP3.LUT R0, R13, R0, RZ, 0xfc, !PT ;  /* 0x000000000d007212 */ /* 0x000fe200078efcff */
[----:B------:R-:W-:Y:S06]  /*1510*/  BRA `(.L_x_37) ;  /* 0x0000000000107947 */ /* 0x000fec0003800000 */
.L_x_36:
[----:B------:R-:W-:-:S04]  /*1520*/  LOP3.LUT R0, R0, 0x80000000, RZ, 0xc0, !PT ;  /* 0x8000000000007812 */ /* 0x000fc800078ec0ff */
[----:B------:R-:W-:Y:S01]  /*1530*/  LOP3.LUT R0, R0, 0x7f800000, RZ, 0xfc, !PT ;  /* 0x7f80000000007812 */ /* 0x000fe200078efcff */
[----:B------:R-:W-:Y:S06]  /*1540*/  BRA `(.L_x_37) ;  /* 0x0000000000047947 */ /* 0x000fec0003800000 */
.L_x_35:
[----:B------:R-:W-:-:S07]  /*1550*/  LEA R0, R13, R0, 0x17 ;  /* 0x000000000d007211 */ /* 0x000fce00078eb8ff */
.L_x_37:
[----:B------:R-:W-:Y:S05]  /*1560*/  BSYNC.RECONVERGENT B2 ;  /* 0x0000000000027941 */ /* 0x000fea0003800200 */
.L_x_34:
[----:B------:R-:W-:Y:S05]  /*1570*/  BRA `(.L_x_38) ;  /* 0x0000000000207947 */ /* 0x000fea0003800000 */
.L_x_33:
[----:B------:R-:W-:-:S04]  /*1580*/  LOP3.LUT R0, R13, 0x80000000, R12, 0x48, !PT ;  /* 0x800000000d007812 */ /* 0x000fc800078e480c */
[----:B------:R-:W-:Y:S01]  /*1590*/  LOP3.LUT R0, R0, 0x7f800000, RZ, 0xfc, !PT ;  /* 0x7f80000000007812 */ /* 0x000fe200078efcff */
[----:B------:R-:W-:Y:S06]  /*15a0*/  BRA `(.L_x_38) ;  /* 0x0000000000147947 */ /* 0x000fec0003800000 */
.L_x_32:
[----:B------:R-:W-:Y:S01]  /*15b0*/  LOP3.LUT R0, R13, 0x80000000, R12, 0x48, !PT ;  /* 0x800000000d007812 */ /* 0x000fe200078e480c */
[----:B------:R-:W-:Y:S06]  /*15c0*/  BRA `(.L_x_38) ;  /* 0x00000000000c7947 */ /* 0x000fec0003800000 */
.L_x_31:
[----:B------:R-:W0:Y:S01]  /*15d0*/  MUFU.RSQ R0, -QNAN ;  /* 0xffc0000000007908 */ /* 0x000e220000001400 */
[----:B------:R-:W-:Y:S05]  /*15e0*/  BRA `(.L_x_38) ;  /* 0x0000000000047947 */ /* 0x000fea0003800000 */
.L_x_30:
[----:B------:R-:W-:-:S07]  /*15f0*/  FADD.FTZ R0, R0, R3 ;  /* 0x0000000300007221 */ /* 0x000fce0000010000 */
.L_x_38:
[----:B------:R-:W-:Y:S05]  /*1600*/  BSYNC.RECONVERGENT B1 ;  /* 0x0000000000017941 */ /* 0x000fea0003800200 */
.L_x_28:
[----:B------:R-:W-:Y:S02]  /*1610*/  IMAD.MOV.U32 R10, RZ, RZ, R4 ;  /* 0x000000ffff0a7224 */ /* 0x000fe400078e0004 */
[----:B------:R-:W-:-:S04]  /*1620*/  IMAD.MOV.U32 R11, RZ, RZ, 0x0 ;  /* 0x00000000ff0b7424 */ /* 0x000fc800078e00ff */
[----:B0-----:R-:W-:Y:S05]  /*1630*/  RET.REL.NODEC R10 `(_Z24softmax_attention_kernelPfiii) ;  /* 0xffffffe80a707950 */ /* 0x001fea0003c3ffff */
.L_x_39:
        /* <DEDUP_REMOVED lines=12> */
.L_x_43:


//--------------------- .text._Z23naive_attention_forwardPKfS0_Pfiiii --------------------------
	.section	.text._Z23naive_attention_forwardPKfS0_Pfiiii,"ax",@progbits
	.align	128
        .global         _Z23naive_attention_forwardPKfS0_Pfiiii
        .type           _Z23naive_attention_forwardPKfS0_Pfiiii,@function
        .size           _Z23naive_attention_forwardPKfS0_Pfiiii,(.L_x_46 - _Z23naive_attention_forwardPKfS0_Pfiiii)
        .other          _Z23naive_attention_forwardPKfS0_Pfiiii,@"STO_CUDA_ENTRY STV_DEFAULT"
_Z23naive_attention_forwardPKfS0_Pfiiii:
.text._Z23naive_attention_forwardPKfS0_Pfiiii:
[----:B------:R-:W-:Y:S01]  /*0000*/  LDC R1, c[0x0][0x37c] ;  /* 0x0000df00ff017b82 */ /* 0x000fe20000000800 */
[----:B------:R-:W0:Y:S01]  /*0010*/  S2R R17, SR_TID.Y ;  /* 0x0000000000117919 */ /* 0x000e220000002200 */
[----:B------:R-:W1:Y:S06]  /*0020*/  LDCU.64 UR10, c[0x0][0x3a0] ;  /* 0x00007400ff0a77ac */ /* 0x000e6c0008000a00 */
[----:B------:R-:W2:Y:S01]  /*0030*/  S2UR UR4, SR_CTAID.Z ;  /* 0x00000000000479c3 */ /* 0x000ea20000002700 */
[----:B------:R-:W-:Y:S01]  /*0040*/  HFMA2 R27, -RZ, RZ, 0, 0 ;  /* 0x00000000ff1b7431 */ /* 0x000fe200000001ff */
[----:B------:R-:W0:Y:S01]  /*0050*/  S2R R0, SR_CTAID.Y ;  /* 0x0000000000007919 */ /* 0x000e220000002600 */
[----:B------:R-:W3:Y:S01]  /*0060*/  LDCU.64 UR8, c[0x0][0x358] ;  /* 0x00006b00ff0877ac */ /* 0x000ee20008000a00 */
[----:B------:R-:W4:Y:S01]  /*0070*/  S2R R18, SR_TID.X ;  /* 0x0000000000127919 */ /* 0x000f220000002100 */
[----:B------:R-:W4:Y:S01]  /*0080*/  S2R R3, SR_CTAID.X ;  /* 0x0000000000037919 */ /* 0x000f220000002500 */
[----:B-1----:R-:W-:Y:S01]  /*0090*/  UISETP.GE.AND UP0, UPT, UR11, 0x1, UPT ;  /* 0x000000010b00788c */ /* 0x002fe2000bf06270 */
[----:B------:R-:W-:-:S05]  /*00a0*/  MOV R4, UR10 ;  /* 0x0000000a00047c02 */ /* 0x000fca0008000f00 */
[----:B--2---:R-:W-:Y:S01]  /*00b0*/  IMAD R19, R4, UR4, RZ ;  /* 0x0000000404137c24 */ /* 0x004fe2000f8e02ff */
[----:B0-----:R-:W-:Y:S02]  /*00c0*/  LEA R21, R0, R17, 0x5 ;  /* 0x0000001100157211 */ /* 0x001fe400078e28ff */
[----:B----4-:R-:W-:Y:S01]  /*00d0*/  LEA R20, R3, R18, 0x5 ;  /* 0x0000001203147211 */ /* 0x010fe200078e28ff */
[----:B---3--:R-:W-:Y:S06]  /*00e0*/  BRA.U !UP0, `(.L_x_40) ;  /* 0x0000000508c87547 */ /* 0x008fec000b800000 */
[----:B------:R-:W0:Y:S01]  /*00f0*/  S2UR UR7, SR_CgaCtaId ;  /* 0x00000000000779c3 */ /* 0x000e220000008800 */
[----:B------:R-:W-:Y:S01]  /*0100*/  UMOV UR5, 0x400 ;  /* 0x0000040000057882 */ /* 0x000fe20000000000 */
[----:B------:R-:W-:Y:S01]  /*0110*/  IMAD R0, R19, UR11, RZ ;  /* 0x0000000b13007c24 */ /* 0x000fe2000f8e02ff */
[----:B------:R-:W-:Y:S01]  /*0120*/  UIADD3 UR6, UPT, UPT, UR5, 0x1000, URZ ;  /* 0x0000100005067890 */ /* 0x000fe2000fffe0ff */
[----:B------:R-:W-:Y:S01]  /*0130*/  MOV R27, RZ ;  /* 0x000000ff001b7202 */ /* 0x000fe20000000f00 */
[----:B------:R-:W-:Y:S02]  /*0140*/  UIADD3 UR4, UPT, UPT, UR11, 0x1f, URZ ;  /* 0x0000001f0b047890 */ /* 0x000fe4000fffe0ff */
[--C-:B------:R-:W-:Y:S01]  /*0150*/  IMAD R7, R21, UR11, R0.reuse ;  /* 0x0000000b15077c24 */ /* 0x100fe2000f8e0200 */
[----:B------:R-:W1:Y:S01]  /*0160*/  LDC.64 R22, c[0x0][0x380] ;  /* 0x0000e000ff167b82 */ /* 0x000e620000000a00 */
[----:B------:R-:W-:Y:S01]  /*0170*/  IMAD R0, R20, UR11, R0 ;  /* 0x0000000b14007c24 */ /* 0x000fe2000f8e0200 */
[----:B------:R-:W-:-:S02]  /*0180*/  USHF.R.U32.HI UR4, URZ, 0x5, UR4 ;  /* 0x00000005ff047899 */ /* 0x000fc40008011604 */
[----:B------:R-:W-:Y:S02]  /*0190*/  IADD3 R7, PT, PT, R18, R7, RZ ;  /* 0x0000000712077210 */ /* 0x000fe40007ffe0ff */
[----:B------:R-:W-:Y:S01]  /*01a0*/  IADD3 R16, PT, PT, R17, R0, RZ ;  /* 0x0000000011107210 */ /* 0x000fe20007ffe0ff */
[----:B------:R-:W-:Y:S01]  /*01b0*/  UIADD3 UR4, UPT, UPT, -UR4, URZ, URZ ;  /* 0x000000ff04047290 */ /* 0x000fe2000fffe1ff */
[----:B------:R-:W2:Y:S08]  /*01c0*/  LDC.64 R24, c[0x0][0x388] ;  /* 0x0000e200ff187b82 */ /* 0x000eb00000000a00 */
[----:B------:R-:W3:Y:S01]  /*01d0*/  LDC.64 R4, c[0x0][0x3a0] ;  /* 0x0000e800ff047b82 */ /* 0x000ee20000000a00 */
[----:B0-----:R-:W-:-:S02]  /*01e0*/  ULEA UR5, UR7, UR5, 0x18 ;  /* 0x0000000507057291 */ /* 0x001fc4000f8ec0ff */
[----:B------:R-:W-:-:S04]  /*01f0*/  ULEA UR6, UR7, UR6, 0x18 ;  /* 0x0000000607067291 */ /* 0x000fc8000f8ec0ff */
[C---:B------:R-:W-:Y:S02]  /*0200*/  LEA R6, R17.reuse, UR5, 0x7 ;  /* 0x0000000511067c11 */ /* 0x040fe4000f8e38ff */
[C---:B------:R-:W-:Y:S02]  /*0210*/  LEA R2, R18.reuse, UR6, 0x2 ;  /* 0x0000000612027c11 */ /* 0x040fe4000f8e10ff */
[----:B------:R-:W-:Y:S02]  /*0220*/  LEA R3, R18, R6, 0x2 ;  /* 0x0000000612037211 */ /* 0x000fe400078e10ff */
[----:B------:R-:W-:-:S07]  /*0230*/  LEA R0, R17, R2, 0x7 ;  /* 0x0000000211007211 */ /* 0x000fce00078e38ff */
.L_x_41:
[-C--:B---3--:R-:W-:Y:S01]  /*0240*/  ISETP.GE.AND P1, PT, R18, R5.reuse, PT ;  /* 0x000000051200720c */ /* 0x088fe20003f26270 */
[----:B------:R-:W-:Y:S01]  /*0250*/  HFMA2 R28, -RZ, RZ, 0, 0 ;  /* 0x00000000ff1c7431 */ /* 0x000fe200000001ff */
[----:B------:R-:W-:Y:S01]  /*0260*/  ISETP.GE.AND P0, PT, R17, R5, PT ;  /* 0x000000051100720c */ /* 0x000fe20003f06270 */
[----:B-1----:R-:W-:Y:S01]  /*0270*/  IMAD.WIDE R12, R7, 0x4, R22 ;  /* 0x00000004070c7825 */ /* 0x002fe200078e0216 */
[-C--:B------:R-:W-:Y:S02]  /*0280*/  ISETP.GE.OR P1, PT, R21, R4.reuse, P1 ;  /* 0x000000041500720c */ /* 0x080fe40000f26670 */
[----:B------:R-:W-:Y:S01]  /*0290*/  ISETP.GE.OR P0, PT, R20, R4, P0 ;  /* 0x000000041400720c */ /* 0x000fe20000706670 */
[----:B--2---:R-:W-:Y:S01]  /*02a0*/  IMAD.WIDE R14, R16, 0x4, R24 ;  /* 0x00000004100e7825 */ /* 0x004fe200078e0218 */
[----:B------:R-:W-:-:S09]  /*02b0*/  MOV R26, RZ ;  /* 0x000000ff001a7202 */ /* 0x000fd20000000f00 */
[----:B------:R-:W2:Y:S04]  /*02c0*/  @!P1 LDG.E.CONSTANT R26, desc[UR8][R12.64] ;  /* 0x000000080c1a9981 */ /* 0x000ea8000c1e9900 */
[----:B------:R-:W3:Y:S01]  /*02d0*/  @!P0 LDG.E.CONSTANT R28, desc[UR8][R14.64] ;  /* 0x000000080e1c8981 */ /* 0x000ee2000c1e9900 */
[----:B------:R-:W-:Y:S01]  /*02e0*/  UIADD3 UR4, UPT, UPT, UR4, 0x1, URZ ;  /* 0x0000000104047890 */ /* 0x000fe2000fffe0ff */
[----:B------:R-:W-:Y:S02]  /*02f0*/  IADD3 R16, PT, PT, R16, 0x20, RZ ;  /* 0x0000002010107810 */ /* 0x000fe40007ffe0ff */
[----:B------:R-:W-:Y:S01]  /*0300*/  IADD3 R17, PT, PT, R17, 0x20, RZ ;  /* 0x0000002011117810 */ /* 0x000fe20007ffe0ff */
[----:B------:R-:W-:Y:S01]  /*0310*/  UISETP.NE.AND UP0, UPT, UR4, URZ, UPT ;  /* 0x000000ff0400728c */ /* 0x000fe2000bf05270 */
[----:B------:R-:W-:-:S02]  /*0320*/  IADD3 R7, PT, PT, R7, 0x20, RZ ;  /* 0x0000002007077810 */ /* 0x000fc40007ffe0ff */
[----:B------:R-:W-:Y:S01]  /*0330*/  IADD3 R18, PT, PT, R18, 0x20, RZ ;  /* 0x0000002012127810 */ /* 0x000fe20007ffe0ff */
[----:B--2---:R-:W-:Y:S04]  /*0340*/  STS [R3], R26 ;  /* 0x0000001a03007388 */ /* 0x004fe80000000800 */
[----:B---3--:R-:W-:Y:S01]  /*0350*/  STS [R0], R28 ;  /* 0x0000001c00007388 */ /* 0x008fe20000000800 */
[----:B------:R-:W-:Y:S06]  /*0360*/  BAR.SYNC.DEFER_BLOCKING 0x0 ;  /* 0x0000000000007b1d */ /* 0x000fec0000010000 */
[----:B------:R-:W-:Y:S04]  /*0370*/  LDS R12, [R2] ;  /* 0x00000000020c7984 */ /* 0x000fe80000000800 */
[----:B------:R-:W0:Y:S04]  /*0380*/  LDS.128 R8, [R6] ;  /* 0x0000000006087984 */ /* 0x000e280000000c00 */
[----:B------:R-:W1:Y:S04]  /*0390*/  LDS R14, [R2+0x80] ;  /* 0x00008000020e7984 */ /* 0x000e680000000800 */
[----:B------:R-:W2:Y:S01]  /*03a0*/  LDS R29, [R2+0x100] ;  /* 0x00010000021d7984 */ /* 0x000ea20000000800 */
[----:B0-----:R-:W-:-:S03]  /*03b0*/  FFMA R27, R8, R12, R27 ;  /* 0x0000000c081b7223 */ /* 0x001fc6000000001b */
[----:B------:R-:W0:Y:S01]  /*03c0*/  LDS R8, [R2+0x180] ;  /* 0x0001800002087984 */ /* 0x000e220000000800 */
[----:B-1----:R-:W-:-:S03]  /*03d0*/  FFMA R12, R14, R9, R27 ;  /* 0x000000090e0c7223 */ /* 0x002fc6000000001b */
[----:B------:R-:W-:Y:S01]  /*03e0*/  LDS R9, [R2+0x200] ;  /* 0x0002000002097984 */ /* 0x000fe20000000800 */
[----:B--2---:R-:W-:-:S03]  /*03f0*/  FFMA R29, R29, R10, R12 ;  /* 0x0000000a1d1d7223 */ /* 0x004fc6000000000c */
[----:B------:R-:W1:Y:S04]  /*0400*/  LDS.128 R12, [R6+0x10] ;  /* 0x00001000060c7984 */ /* 0x000e680000000c00 */
[----:B------:R-:W2:Y:S01]  /*0410*/  LDS R27, [R2+0x280] ;  /* 0x00028000021b7984 */ /* 0x000ea20000000800 */
[----:B0-----:R-:W-:-:S03]  /*0420*/  FFMA R11, R8, R11, R29 ;  /* 0x0000000b080b7223 */ /* 0x001fc6000000001d */
[----:B------:R-:W0:Y:S01]  /*0430*/  LDS R8, [R2+0x300] ;  /* 0x0003000002087984 */ /* 0x000e220000000800 */
[----:B-1----:R-:W-:-:S03]  /*0440*/  FFMA R12, R12, R9, R11 ;  /* 0x000000090c0c7223 */ /* 0x002fc6000000000b */
[----:B------:R-:W1:Y:S01]  /*0450*/  LDS R9, [R2+0x380] ;  /* 0x0003800002097984 */ /* 0x000e620000000800 */
[----:B--2---:R-:W-:-:S03]  /*0460*/  FFMA R13, R27, R13, R12 ;  /* 0x0000000d1b0d7223 */ /* 0x004fc6000000000c */
[----:B------:R-:W-:Y:S04]  /*0470*/  LDS R12, [R2+0x400] ;  /* 0x00040000020c7984 */ /* 0x000fe80000000800 */
[----:B------:R-:W-:Y:S01]  /*0480*/  LDS R27, [R2+0x480] ;  /* 0x00048000021b7984 */ /* 0x000fe20000000800 */
[----:B0-----:R-:W-:-:S03]  /*0490*/  FFMA R8, R8, R14, R13 ;  /* 0x0000000e08087223 */ /* 0x001fc6000000000d */
[----:B------:R-:W-:Y:S01]  /*04a0*/  LDS R13, [R2+0x500] ;  /* 0x00050000020d7984 */ /* 0x000fe20000000800 */
[----:B-1----:R-:W-:-:S03]  /*04b0*/  FFMA R15, R9, R15, R8 ;  /* 0x0000000f090f7223 */ /* 0x002fc60000000008 */
[----:B------:R-:W0:Y:S02]  /*04c0*/  LDS.128 R8, [R6+0x20] ;  /* 0x0000200006087984 */ /* 0x000e240000000c00 */
[----:B0-----:R-:W-:Y:S02]  /*04d0*/  FFMA R12, R8, R12, R15 ;  /* 0x0000000c080c7223 */ /* 0x001fe4000000000f */
[----:B------:R-:W0:Y:S02]  /*04e0*/  LDS R8, [R2+0x580] ;  /* 0x0005800002087984 */ /* 0x000e240000000800 */
[----:B------:R-:W-:Y:S02]  /*04f0*/  FFMA R12, R27, R9, R12 ;  /* 0x000000091b0c7223 */ /* 0x000fe4000000000c */
[----:B------:R-:W-:Y:S02]  /*0500*/  LDS R9, [R2+0x600] ;  /* 0x0006000002097984 */ /* 0x000fe40000000800 */
[----:B------:R-:W-:-:S02]  /*0510*/  FFMA R27, R13, R10, R12 ;  /* 0x0000000a0d1b7223 */ /* 0x000fc4000000000c */
[----:B------:R-:W1:Y:S02]  /*0520*/  LDS.128 R12, [R6+0x30] ;  /* 0x00003000060c7984 */ /* 0x000e640000000c00 */
[----:B0-----:R-:W-:Y:S02]  /*0530*/  FFMA R11, R8, R11, R27 ;  /* 0x0000000b080b7223 */ /* 0x001fe4000000001b */
[----:B------:R-:W0:Y:S04]  /*0540*/  LDS R27, [R2+0x680] ;  /* 0x00068000021b7984 */ /* 0x000e280000000800 */
[----:B------:R-:W2:Y:S01]  /*0550*/  LDS R8, [R2+0x700] ;  /* 0x0007000002087984 */ /* 0x000ea20000000800 */
[----:B-1----:R-:W-:-:S03]  /*0560*/  FFMA R12, R12, R9, R11 ;  /* 0x000000090c0c7223 */ /* 0x002fc6000000000b */
[----:B------:R-:W1:Y:S01]  /*0570*/  LDS R9, [R2+0x780] ;  /* 0x0007800002097984 */ /* 0x000e620000000800 */
[----:B0-----:R-:W-:-:S03]  /*0580*/  FFMA R13, R27, R13, R12 ;  /* 0x0000000d1b0d7223 */ /* 0x001fc6000000000c */
[----:B------:R-:W-:Y:S01]  /*0590*/  LDS R12, [R2+0x800] ;  /* 0x00080000020c7984 */ /* 0x000fe20000000800 */
[----:B--2---:R-:W-:-:S03]  /*05a0*/  FFMA R8, R8, R14, R13 ;  /* 0x0000000e08087223 */ /* 0x004fc6000000000d */
[----:B------:R-:W-:Y:S01]  /*05b0*/  LDS R27, [R2+0x880] ;  /* 0x00088000021b7984 */ /* 0x000fe20000000800 */
[----:B-1----:R-:W-:-:S03]  /*05c0*/  FFMA R15, R9, R15, R8 ;  /* 0x0000000f090f7223 */ /* 0x002fc60000000008 */
[----:B------:R-:W0:Y:S04]  /*05d0*/  LDS.128 R8, [R6+0x40] ;  /* 0x0000400006087984 */ /* 0x000e280000000c00 */
[----:B------:R-:W1:Y:S01]  /*05e0*/  LDS R13, [R2+0x900] ;  /* 0x00090000020d7984 */ /* 0x000e620000000800 */
[----:B0-----:R-:W-:-:S03]  /*05f0*/  FFMA R12, R8, R12, R15 ;  /* 0x0000000c080c7223 */ /* 0x001fc6000000000f */
[----:B------:R-:W0:Y:S01]  /*0600*/  LDS R8, [R2+0x980] ;  /* 0x0009800002087984 */ /* 0x000e220000000800 */
[----:B------:R-:W-:-:S03]  /*0610*/  FFMA R12, R27, R9, R12 ;  /* 0x000000091b0c7223 */ /* 0x000fc6000000000c */
[----:B------:R-:W-:Y:S01]  /*0620*/  LDS R9, [R2+0xa00] ;  /* 0x000a000002097984 */ /* 0x000fe20000000800 */
[----:B-1----:R-:W-:-:S03]  /*0630*/  FFMA R27, R13, R10, R12 ;  /* 0x0000000a0d1b7223 */ /* 0x002fc6000000000c */
[----:B------:R-:W1:Y:S01]  /*0640*/  LDS.128 R12, [R6+0x50] ;  /* 0x00005000060c7984 */ /* 0x000e620000000c00 */
[----:B0-----:R-:W-:-:S03]  /*0650*/  FFMA R11, R8, R11, R27 ;  /* 0x0000000b080b7223 */ /* 0x001fc6000000001b */
        /* <DEDUP_REMOVED lines=22> */
[----:B0-----:R-:W-:-:S04]  /*07c0*/  FFMA R13, R27, R13, R12 ;  /* 0x0000000d1b0d7223 */ /* 0x001fc8000000000c */
[----:B--2---:R-:W-:-:S04]  /*07d0*/  FFMA R8, R8, R14, R13 ;  /* 0x0000000e08087223 */ /* 0x004fc8000000000d */
[----:B-1----:R-:W-:Y:S01]  /*07e0*/  FFMA R27, R9, R15, R8 ;  /* 0x0000000f091b7223 */ /* 0x002fe20000000008 */
[----:B------:R-:W-:Y:S06]  /*07f0*/  BAR.SYNC.DEFER_BLOCKING 0x0 ;  /* 0x0000000000007b1d */ /* 0x000fec0000010000 */
[----:B------:R-:W-:Y:S05]  /*0800*/  BRA.U UP0, `(.L_x_41) ;  /* 0xfffffff9008c7547 */ /* 0x000fea000b83ffff */
.L_x_40:
[----:B------:R-:W-:-:S04]  /*0810*/  VIMNMX R3, PT, PT, R21, R20, !PT ;  /* 0x0000001415037248 */ /* 0x000fc80007fe0100 */
[----:B------:R-:W-:-:S13]  /*0820*/  ISETP.GE.AND P0, PT, R3, R4, PT ;  /* 0x000000040300720c */ /* 0x000fda0003f06270 */
[----:B------:R-:W-:Y:S05]  /*0830*/  @P0 EXIT ;  /* 0x000000000000094d */ /* 0x000fea0003800000 */
[----:B------:R-:W0:Y:S01]  /*0840*/  LDC.64 R2, c[0x0][0x390] ;  /* 0x0000e400ff027b82 */ /* 0x000e220000000a00 */
[----:B------:R-:W-:-:S05]  /*0850*/  IADD3 R19, PT, PT, R21, R19, RZ ;  /* 0x0000001315137210 */ /* 0x000fca0007ffe0ff */
[----:B------:R-:W-:-:S04]  /*0860*/  IMAD R19, R19, R4, R20 ;  /* 0x0000000413137224 */ /* 0x000fc800078e0214 */
[----:B0-----:R-:W-:-:S05]  /*0870*/  IMAD.WIDE R2, R19, 0x4, R2 ;  /* 0x0000000413027825 */ /* 0x001fca00078e0202 */
[----:B------:R-:W-:Y:S01]  /*0880*/  STG.E desc[UR8][R2.64], R27 ;  /* 0x0000001b02007986 */ /* 0x000fe2000c101908 */
[----:B------:R-:W-:Y:S05]  /*0890*/  EXIT ;  /* 0x000000000000794d */ /* 0x000fea0003800000 */
.L_x_42:
        /* <DEDUP_REMOVED lines=14> */
.L_x_46:


//--------------------- .nv.shared._Z22attention_value_matmulPKfS0_Pfiiii --------------------------
	.section	.nv.shared._Z22attention_value_matmulPKfS0_Pfiiii,"aw",@nobits
	.sectionflags	@""
	.align	4
.nv.shared._Z22attention_value_matmulPKfS0_Pfiiii:
	.zero		9216


//--------------------- .nv.shared.reserved.0     --------------------------
	.section	.nv.shared.reserved.0,"aw",@nobits
	.weak		__nv_reservedSMEM_offset_0_alias
	.size		__nv_reservedSMEM_offset_0_alias, 0, 64
	.other		__nv_reservedSMEM_offset_0_alias,@"STO_CUDA_RESERVED_SHARED STV_DEFAULT"
__nv_reservedSMEM_offset_0_alias:
	.zero		0
	.zero		64


//--------------------- .nv.shared._Z24softmax_attention_kernelPfiii --------------------------
	.section	.nv.shared._Z24softmax_attention_kernelPfiii,"aw",@nobits
	.sectionflags	@""
	.align	4
.nv.shared._Z24softmax_attention_kernelPfiii:
	.zero		1096


//--------------------- .nv.shared._Z23naive_attention_forwardPKfS0_Pfiiii --------------------------
	.section	.nv.shared._Z23naive_attention_forwardPKfS0_Pfiiii,"aw",@nobits
	.sectionflags	@""
	.align	4
.nv.shared._Z23naive_attention_forwardPKfS0_Pfiiii:
	.zero		9216


//--------------------- .nv.constant0._Z22attention_value_matmulPKfS0_Pfiiii --------------------------
	.section	.nv.constant0._Z22attention_value_matmulPKfS0_Pfiiii,"a",@progbits
	.sectionflags	@""
	.align	4
.nv.constant0._Z22attention_value_matmulPKfS0_Pfiiii:
	.zero		936


//--------------------- .nv.constant0._Z24softmax_attention_kernelPfiii --------------------------
	.section	.nv.constant0._Z24softmax_attention_kernelPfiii,"a",@progbits
	.sectionflags	@""
	.align	4
.nv.constant0._Z24softmax_attention_kernelPfiii:
	.zero		916


//--------------------- .nv.constant0._Z23naive_attention_forwardPKfS0_Pfiiii --------------------------
	.section	.nv.constant0._Z23naive_attention_forwardPKfS0_Pfiiii,"a",@progbits
	.sectionflags	@""
	.align	4
.nv.constant0._Z23naive_attention_forwardPKfS0_Pfiiii:
	.zero		936


//--------------------- SYMBOLS --------------------------

	.type		.nv.reservedSmem.offset0,@object
	.size		.nv.reservedSmem.offset0,0x4
	.type		.nv.reservedSmem.cap,@object
	.size		.nv.reservedSmem.cap,0x4
